// auto-generated by cutlass_sweep.gemm — config: {"arch": "sm_100", "cluster_m": 2, "cluster_n": 4, "dtype": "e4m3", "dtype_b": "e4m3", "layout": "nt", "stages": 0, "tile_k": 64, "tile_m": 256, "tile_n": 64}
#include "cutlass/cutlass.h"
#include "cutlass/gemm/collective/collective_builder.hpp"
#include "cutlass/gemm/device/gemm_universal_adapter.h"
#include "cutlass/gemm/kernel/gemm_universal.hpp"
#include "cutlass/epilogue/collective/collective_builder.hpp"

using ElemA = cutlass::float_e4m3_t;
using ElemB = cutlass::float_e4m3_t;
using ElemCD = cutlass::float_e4m3_t;
using Acc  = float;
using TileShape    = cute::Shape<cute::_256, cute::_64, cute::_64>;
using ClusterShape = cute::Shape<cute::_2, cute::_4, cute::_1>;

using CollectiveEpilogue = typename cutlass::epilogue::collective::CollectiveBuilder<
    cutlass::arch::Sm100, cutlass::arch::OpClassTensorOp,
    TileShape, ClusterShape,
    cutlass::epilogue::collective::EpilogueTileAuto,
    Acc, Acc,
    ElemCD, cutlass::layout::RowMajor, 128 / cutlass::sizeof_bits<ElemCD>::value,
    ElemCD, cutlass::layout::RowMajor, 128 / cutlass::sizeof_bits<ElemCD>::value,
    cutlass::epilogue::collective::EpilogueScheduleAuto
  >::CollectiveOp;

using CollectiveMainloop = typename cutlass::gemm::collective::CollectiveBuilder<
    cutlass::arch::Sm100, cutlass::arch::OpClassTensorOp,
    ElemA, cutlass::layout::RowMajor, 128 / cutlass::sizeof_bits<ElemA>::value,
    ElemB, cutlass::layout::ColumnMajor, 128 / cutlass::sizeof_bits<ElemB>::value,
    Acc,
    TileShape, ClusterShape,
    cutlass::gemm::collective::StageCountAutoCarveout<static_cast<int>(sizeof(typename CollectiveEpilogue::SharedStorage))>,
    cutlass::gemm::collective::KernelScheduleAuto
  >::CollectiveOp;

using GemmKernel = cutlass::gemm::kernel::GemmUniversal<
    cute::Shape<int,int,int,int>,
    CollectiveMainloop,
    CollectiveEpilogue
>;
using Gemm = cutlass::gemm::device::GemmUniversalAdapter<GemmKernel>;

// Force the device kernel symbol into the cubin without needing a host main.
auto* _anchor = &cutlass::device_kernel<GemmKernel>;


// ===== COMPILED SASS (sm_100a) =====

	.target	sm_100a

	.elftype	@"ET_EXEC"


//--------------------- .note.nv.tkinfo           --------------------------
	.section	.note.nv.tkinfo,"",@"SHT_NOTE"
	.sectionflags	@"SHF_NOTE_NV_TKINFO"
	.tkinfo
        /*0018*/ 	.word	0x00000002
        /*0030*/ 	.string	""
        /*0030*/ 	.string	"ptxas"
        /*0030*/ 	.string	"Cuda compilation tools, release 13.0, V13.0.88"
        /*0030*/ 	.string	"Build cuda_13.0.r13.0/compiler.36424714_0"
        /*0030*/ 	.string	"-arch sm_100a -m 64 "



//--------------------- .note.nv.cuinfo           --------------------------
	.section	.note.nv.cuinfo,"",@"SHT_NOTE"
	.sectionflags	@"SHF_NOTE_NV_CUINFO"
        /*0018*/ 	.short	0x0002
        /*001a*/ 	.short	0x0064
        /*001c*/ 	.short	0x0082
	.zero		2


//--------------------- .nv.info                  --------------------------
	.section	.nv.info,"",@"SHT_CUDA_INFO"
	.align	4


	//----- nvinfo : EIATTR_REGCOUNT
	.align		4
        /*0000*/ 	.byte	0x04, 0x2f
        /*0002*/ 	.short	(.L_19 - .L_18)
	.align		4
.L_18:
        /*0004*/ 	.word	index@(_ZN7cutlass13device_kernelINS_4gemm6kernel13GemmUniversalIN4cute5tupleIJiiiiEEENS1_10collective13CollectiveMmaINS1_35MainloopSm100TmaUmmaWarpSpecializedILi20ELi2ELi4ENS5_IJNS4_1CILi2EEENSA_ILi4EEENSA_ILi1EEEEEEEENS5_IJNSA_ILi256EEENSA_ILi64EEESH_EEENS_12float_e4m3_tENS5_IJlSD_lEEESJ_SK_NS4_8TiledMMAINS4_8MMA_AtomIJNS4_10MMA_TraitsINS4_25SM100_MMA_F8F6F4_2x1SM_SSEJSJ_SJ_fSG_SH_NS4_17integral_constantINS4_4UMMA5MajorELSR_0EEESS_NSP_INSQ_7ScaleInELST_0EEESU_EEEEEENS4_6LayoutINS5_IJSD_SD_SD_EEENS5_IJNSA_ILi0EEESZ_SZ_EEEEENS5_IJNS4_10UnderscoreES12_S12_EEEEENS4_28SM100_TMA_2SM_LOAD_MULTICASTENS4_14ComposedLayoutINS4_7SwizzleILi2ELi4ELi3EEENS4_18smem_ptr_flag_bitsILi8EEENSX_INS5_IJNSA_ILi8EEESH_EEENS5_IJSH_SD_EEEEEEEvNS4_8identityENS4_18SM100_TMA_2SM_LOADES1F_vS1G_EENS_8epilogue10collective18CollectiveEpilogueINS1J_23Sm100TmaWarpSpecializedILi1ELi1ELi64ELb0ELb0EEEJNS5_IJNSA_ILi128EEESH_SH_EEENS5_IJNSX_IS1O_SD_EENSX_ISH_SD_EEEEESJ_SK_SJ_SK_NS1J_6fusion15FusionCallbacksIS1N_NS1T_17LinearCombinationISJ_fSJ_fLNS_15FloatRoundStyleE2EEES1P_S1S_JEEENS4_5SM1004TMEM4LOAD26SM100_TMEM_LOAD_32dp32b64xENS4_13SM90_TMA_LOADES1F_NS4_39AutoVectorizingCopyWithAssumedAlignmentILi128EEENS4_14SM90_TMA_STOREES1F_S25_S25_EEEvvEEEEvNT_6ParamsE)
        /*0008*/ 	.word	0x0000009a


	//----- nvinfo : EIATTR_FRAME_SIZE
	.align		4
.L_19:
        /*000c*/ 	.byte	0x04, 0x11
        /*000e*/ 	.short	(.L_21 - .L_20)
	.align		4
.L_20:
        /*0010*/ 	.word	index@($__internal_2_$__cuda_sm10x_tcgen05_guardrail_trap_unallocated_columns_being_dealloced)
        /*0014*/ 	.word	0x00000000


	//----- nvinfo : EIATTR_FRAME_SIZE
	.align		4
.L_21:
        /*0018*/ 	.byte	0x04, 0x11
        /*001a*/ 	.short	(.L_23 - .L_22)
	.align		4
.L_22:
        /*001c*/ 	.word	index@($__internal_1_$__cuda_sm10x_tcgen05_guardrail_trap_phase_invalid_during_alloc)
        /*0020*/ 	.word	0x00000000


	//----- nvinfo : EIATTR_FRAME_SIZE
	.align		4
.L_23:
        /*0024*/ 	.byte	0x04, 0x11
        /*0026*/ 	.short	(.L_25 - .L_24)
	.align		4
.L_24:
        /*0028*/ 	.word	index@($__internal_0_$__cuda_sm10x_tcgen05_guardrail_trap_col_being_dealloced_not_returned_by_alloc)
        /*002c*/ 	.word	0x00000000


	//----- nvinfo : EIATTR_FRAME_SIZE
	.align		4
.L_25:
        /*0030*/ 	.byte	0x04, 0x11
        /*0032*/ 	.short	(.L_27 - .L_26)
	.align		4
.L_26:
        /*0034*/ 	.word	index@(_ZN7cutlass13device_kernelINS_4gemm6kernel13GemmUniversalIN4cute5tupleIJiiiiEEENS1_10collective13CollectiveMmaINS1_35MainloopSm100TmaUmmaWarpSpecializedILi20ELi2ELi4ENS5_IJNS4_1CILi2EEENSA_ILi4EEENSA_ILi1EEEEEEEENS5_IJNSA_ILi256EEENSA_ILi64EEESH_EEENS_12float_e4m3_tENS5_IJlSD_lEEESJ_SK_NS4_8TiledMMAINS4_8MMA_AtomIJNS4_10MMA_TraitsINS4_25SM100_MMA_F8F6F4_2x1SM_SSEJSJ_SJ_fSG_SH_NS4_17integral_constantINS4_4UMMA5MajorELSR_0EEESS_NSP_INSQ_7ScaleInELST_0EEESU_EEEEEENS4_6LayoutINS5_IJSD_SD_SD_EEENS5_IJNSA_ILi0EEESZ_SZ_EEEEENS5_IJNS4_10UnderscoreES12_S12_EEEEENS4_28SM100_TMA_2SM_LOAD_MULTICASTENS4_14ComposedLayoutINS4_7SwizzleILi2ELi4ELi3EEENS4_18smem_ptr_flag_bitsILi8EEENSX_INS5_IJNSA_ILi8EEESH_EEENS5_IJSH_SD_EEEEEEEvNS4_8identityENS4_18SM100_TMA_2SM_LOADES1F_vS1G_EENS_8epilogue10collective18CollectiveEpilogueINS1J_23Sm100TmaWarpSpecializedILi1ELi1ELi64ELb0ELb0EEEJNS5_IJNSA_ILi128EEESH_SH_EEENS5_IJNSX_IS1O_SD_EENSX_ISH_SD_EEEEESJ_SK_SJ_SK_NS1J_6fusion15FusionCallbacksIS1N_NS1T_17LinearCombinationISJ_fSJ_fLNS_15FloatRoundStyleE2EEES1P_S1S_JEEENS4_5SM1004TMEM4LOAD26SM100_TMEM_LOAD_32dp32b64xENS4_13SM90_TMA_LOADES1F_NS4_39AutoVectorizingCopyWithAssumedAlignmentILi128EEENS4_14SM90_TMA_STOREES1F_S25_S25_EEEvvEEEEvNT_6ParamsE)
        /*0038*/ 	.word	0x00000000


	//----- nvinfo : EIATTR_MIN_STACK_SIZE
	.align		4
.L_27:
        /*003c*/ 	.byte	0x04, 0x12
        /*003e*/ 	.short	(.L_29 - .L_28)
	.align		4
.L_28:
        /*0040*/ 	.word	index@(_ZN7cutlass13device_kernelINS_4gemm6kernel13GemmUniversalIN4cute5tupleIJiiiiEEENS1_10collective13CollectiveMmaINS1_35MainloopSm100TmaUmmaWarpSpecializedILi20ELi2ELi4ENS5_IJNS4_1CILi2EEENSA_ILi4EEENSA_ILi1EEEEEEEENS5_IJNSA_ILi256EEENSA_ILi64EEESH_EEENS_12float_e4m3_tENS5_IJlSD_lEEESJ_SK_NS4_8TiledMMAINS4_8MMA_AtomIJNS4_10MMA_TraitsINS4_25SM100_MMA_F8F6F4_2x1SM_SSEJSJ_SJ_fSG_SH_NS4_17integral_constantINS4_4UMMA5MajorELSR_0EEESS_NSP_INSQ_7ScaleInELST_0EEESU_EEEEEENS4_6LayoutINS5_IJSD_SD_SD_EEENS5_IJNSA_ILi0EEESZ_SZ_EEEEENS5_IJNS4_10UnderscoreES12_S12_EEEEENS4_28SM100_TMA_2SM_LOAD_MULTICASTENS4_14ComposedLayoutINS4_7SwizzleILi2ELi4ELi3EEENS4_18smem_ptr_flag_bitsILi8EEENSX_INS5_IJNSA_ILi8EEESH_EEENS5_IJSH_SD_EEEEEEEvNS4_8identityENS4_18SM100_TMA_2SM_LOADES1F_vS1G_EENS_8epilogue10collective18CollectiveEpilogueINS1J_23Sm100TmaWarpSpecializedILi1ELi1ELi64ELb0ELb0EEEJNS5_IJNSA_ILi128EEESH_SH_EEENS5_IJNSX_IS1O_SD_EENSX_ISH_SD_EEEEESJ_SK_SJ_SK_NS1J_6fusion15FusionCallbacksIS1N_NS1T_17LinearCombinationISJ_fSJ_fLNS_15FloatRoundStyleE2EEES1P_S1S_JEEENS4_5SM1004TMEM4LOAD26SM100_TMEM_LOAD_32dp32b64xENS4_13SM90_TMA_LOADES1F_NS4_39AutoVectorizingCopyWithAssumedAlignmentILi128EEENS4_14SM90_TMA_STOREES1F_S25_S25_EEEvvEEEEvNT_6ParamsE)
        /*0044*/ 	.word	0x00000000
.L_29:


//--------------------- .nv.compat                --------------------------
	.section	.nv.compat,"",@"SHT_CUDA_COMPAT_INFO"
	.align	4
        /*0000*/ 	.byte	0x02, 0x09, 0x01, 0x00, 0x02, 0x02, 0x02, 0x00, 0x02, 0x05, 0x05, 0x00, 0x03, 0x07, 0x01, 0x01
        /*0010*/ 	.byte	0x02, 0x03, 0x01, 0x00, 0x02, 0x06, 0x01, 0x00, 0x04, 0x0b, 0x08, 0x00, 0x09, 0x00, 0x00, 0x00
        /*0020*/ 	.byte	0x00, 0x00, 0x00, 0x00


//--------------------- .nv.info._ZN7cutlass13device_kernelINS_4gemm6kernel13GemmUniversalIN4cute5tupleIJiiiiEEENS1_10collective13CollectiveMmaINS1_35MainloopSm100TmaUmmaWarpSpecializedILi20ELi2ELi4ENS5_IJNS4_1CILi2EEENSA_ILi4EEENSA_ILi1EEEEEEEENS5_IJNSA_ILi256EEENSA_ILi64EEESH_EEENS_12float_e4m3_tENS5_IJlSD_lEEESJ_SK_NS4_8TiledMMAINS4_8MMA_AtomIJNS4_10MMA_TraitsINS4_25SM100_MMA_F8F6F4_2x1SM_SSEJSJ_SJ_fSG_SH_NS4_17integral_constantINS4_4UMMA5MajorELSR_0EEESS_NSP_INSQ_7ScaleInELST_0EEESU_EEEEEENS4_6LayoutINS5_IJSD_SD_SD_EEENS5_IJNSA_ILi0EEESZ_SZ_EEEEENS5_IJNS4_10UnderscoreES12_S12_EEEEENS4_28SM100_TMA_2SM_LOAD_MULTICASTENS4_14ComposedLayoutINS4_7SwizzleILi2ELi4ELi3EEENS4_18smem_ptr_flag_bitsILi8EEENSX_INS5_IJNSA_ILi8EEESH_EEENS5_IJSH_SD_EEEEEEEvNS4_8identityENS4_18SM100_TMA_2SM_LOADES1F_vS1G_EENS_8epilogue10collective18CollectiveEpilogueINS1J_23Sm100TmaWarpSpecializedILi1ELi1ELi64ELb0ELb0EEEJNS5_IJNSA_ILi128EEESH_SH_EEENS5_IJNSX_IS1O_SD_EENSX_ISH_SD_EEEEESJ_SK_SJ_SK_NS1J_6fusion15FusionCallbacksIS1N_NS1T_17LinearCombinationISJ_fSJ_fLNS_15FloatRoundStyleE2EEES1P_S1S_JEEENS4_5SM1004TMEM4LOAD26SM100_TMEM_LOAD_32dp32b64xENS4_13SM90_TMA_LOADES1F_NS4_39AutoVectorizingCopyWithAssumedAlignmentILi128EEENS4_14SM90_TMA_STOREES1F_S25_S25_EEEvvEEEEvNT_6ParamsE --------------------------
	.section	.nv.info._ZN7cutlass13device_kernelINS_4gemm6kernel13GemmUniversalIN4cute5tupleIJiiiiEEENS1_10collective13CollectiveMmaINS1_35MainloopSm100TmaUmmaWarpSpecializedILi20ELi2ELi4ENS5_IJNS4_1CILi2EEENSA_ILi4EEENSA_ILi1EEEEEEEENS5_IJNSA_ILi256EEENSA_ILi64EEESH_EEENS_12float_e4m3_tENS5_IJlSD_lEEESJ_SK_NS4_8TiledMMAINS4_8MMA_AtomIJNS4_10MMA_TraitsINS4_25SM100_MMA_F8F6F4_2x1SM_SSEJSJ_SJ_fSG_SH_NS4_17integral_constantINS4_4UMMA5MajorELSR_0EEESS_NSP_INSQ_7ScaleInELST_0EEESU_EEEEEENS4_6LayoutINS5_IJSD_SD_SD_EEENS5_IJNSA_ILi0EEESZ_SZ_EEEEENS5_IJNS4_10UnderscoreES12_S12_EEEEENS4_28SM100_TMA_2SM_LOAD_MULTICASTENS4_14ComposedLayoutINS4_7SwizzleILi2ELi4ELi3EEENS4_18smem_ptr_flag_bitsILi8EEENSX_INS5_IJNSA_ILi8EEESH_EEENS5_IJSH_SD_EEEEEEEvNS4_8identityENS4_18SM100_TMA_2SM_LOADES1F_vS1G_EENS_8epilogue10collective18CollectiveEpilogueINS1J_23Sm100TmaWarpSpecializedILi1ELi1ELi64ELb0ELb0EEEJNS5_IJNSA_ILi128EEESH_SH_EEENS5_IJNSX_IS1O_SD_EENSX_ISH_SD_EEEEESJ_SK_SJ_SK_NS1J_6fusion15FusionCallbacksIS1N_NS1T_17LinearCombinationISJ_fSJ_fLNS_15FloatRoundStyleE2EEES1P_S1S_JEEENS4_5SM1004TMEM4LOAD26SM100_TMEM_LOAD_32dp32b64xENS4_13SM90_TMA_LOADES1F_NS4_39AutoVectorizingCopyWithAssumedAlignmentILi128EEENS4_14SM90_TMA_STOREES1F_S25_S25_EEEvvEEEEvNT_6ParamsE,"",@"SHT_CUDA_INFO"
	.sectionflags	@""
	.align	4


	//----- nvinfo : EIATTR_CUDA_API_VERSION
	.align		4
        /*0000*/ 	.byte	0x04, 0x37
        /*0002*/ 	.short	(.L_31 - .L_30)
.L_30:
        /*0004*/ 	.word	0x00000082


	//----- nvinfo : EIATTR_KPARAM_INFO
	.align		4
.L_31:
        /*0008*/ 	.byte	0x04, 0x17
        /*000a*/ 	.short	(.L_33 - .L_32)
.L_32:
        /*000c*/ 	.word	0x00000000
        /*0010*/ 	.short	0x0000
        /*0012*/ 	.short	0x0000
        /*0014*/ 	.byte	0x00, 0xf0, 0x01, 0x20


	//----- nvinfo : EIATTR_AT_ENTRY_FRAGMENTS
	.align		4
.L_33:
        /*0018*/ 	.byte	0x04, 0x4f
        /*001a*/ 	.short	(.L_35 - .L_34)


	//   ....[0]....
.L_34:
        /*001c*/ 	.word	0x00000007


	//----- nvinfo : EIATTR_RESERVED_SMEM_USED
	.align		4
.L_35:
        /*0020*/ 	.byte	0x01, 0x41
	.zero		2


	//----- nvinfo : EIATTR_SPARSE_MMA_MASK
	.align		4
        /*0024*/ 	.byte	0x03, 0x50
        /*0026*/ 	.short	0x0000


	//----- nvinfo : EIATTR_TCGEN05_2CTA_USED
	.align		4
        /*0028*/ 	.byte	0x01, 0x52
	.zero		2


	//----- nvinfo : EIATTR_MAXREG_COUNT
	.align		4
        /*002c*/ 	.byte	0x03, 0x1b
        /*002e*/ 	.short	0x00ff


	//----- nvinfo : EIATTR_NUM_BARRIERS
	.align		4
        /*0030*/ 	.byte	0x02, 0x4c
        /*0032*/ 	.byte	0x07
	.zero		1


	//----- nvinfo : EIATTR_EXTERNS
	.align		4
        /*0034*/ 	.byte	0x04, 0x0f
        /*0036*/ 	.short	(.L_37 - .L_36)


	//   ....[0]....
	.align		4
.L_36:
        /*0038*/ 	.word	index@(__assertfail)


	//----- nvinfo : EIATTR_MERCURY_ISA_VERSION
	.align		4
.L_37:
        /*003c*/ 	.byte	0x03, 0x5f
        /*003e*/ 	.short	0x0101


	//----- nvinfo : EIATTR_INT_WARP_WIDE_INSTR_OFFSETS
	.align		4
        /*0040*/ 	.byte	0x04, 0x31
        /*0042*/ 	.short	(.L_39 - .L_38)


	//   ....[0]....
.L_38:
        /*0044*/ 	.word	0x00000f20


	//   ....[1]....
        /*0048*/ 	.word	0x00000fc0


	//   ....[2]....
        /*004c*/ 	.word	0x00004b80


	//   ....[3]....
        /*0050*/ 	.word	0x00004bb0


	//   ....[4]....
        /*0054*/ 	.word	0x00004c00


	//   ....[5]....
        /*0058*/ 	.word	0x00005690


	//   ....[6]....
        /*005c*/ 	.word	0x00005740


	//----- nvinfo : EIATTR_COOP_GROUP_MASK_REGIDS
	.align		4
.L_39:
        /*0060*/ 	.byte	0x04, 0x29
        /*0062*/ 	.short	(.L_41 - .L_40)


	//   ....[0]....
.L_40:
        /*0064*/ 	.word	0xffffffff


	//   ....[1]....
        /*0068*/ 	.word	0xffffffff


	//   ....[2]....
        /*006c*/ 	.word	0xffffffff


	//   ....[3]....
        /*0070*/ 	.word	0xffffffff


	//   ....[4]....
        /*0074*/ 	.word	0xffffffff


	//   ....[5]....
        /*0078*/ 	.word	0xffffffff


	//   ....[6]....
        /*007c*/ 	.word	0xffffffff


	//   ....[7]....
        /*0080*/ 	.word	0xffffffff


	//   ....[8]....
        /*0084*/ 	.word	0xffffffff


	//   ....[9]....
        /*0088*/ 	.word	0xffffffff


	//   ....[10]....
        /*008c*/ 	.word	0xffffffff


	//   ....[11]....
        /*0090*/ 	.word	0xffffffff


	//   ....[12]....
        /*0094*/ 	.word	0xffffffff


	//   ....[13]....
        /*0098*/ 	.word	0xffffffff


	//----- nvinfo : EIATTR_COOP_GROUP_INSTR_OFFSETS
	.align		4
.L_41:
        /*009c*/ 	.byte	0x04, 0x28
        /*009e*/ 	.short	(.L_43 - .L_42)


	//   ....[0]....
.L_42:
        /*00a0*/ 	.word	0x000000c0


	//   ....[1]....
        /*00a4*/ 	.word	0x00000500


	//   ....[2]....
        /*00a8*/ 	.word	0x000008f0


	//   ....[3]....
        /*00ac*/ 	.word	0x00000a20


	//   ....[4]....
        /*00b0*/ 	.word	0x00000b10


	//   ....[5]....
        /*00b4*/ 	.word	0x00000c70


	//   ....[6]....
        /*00b8*/ 	.word	0x00000e00


	//   ....[7]....
        /*00bc*/ 	.word	0x00001040


	//   ....[8]....
        /*00c0*/ 	.word	0x00002330


	//   ....[9]....
        /*00c4*/ 	.word	0x00003a50


	//   ....[10]....
        /*00c8*/ 	.word	0x00003f20


	//   ....[11]....
        /*00cc*/ 	.word	0x00003f50


	//   ....[12]....
        /*00d0*/ 	.word	0x00004aa0


	//   ....[13]....
        /*00d4*/ 	.word	0x00004ca0


	//----- nvinfo : EIATTR_VRC_CTA_INIT_COUNT
	.align		4
.L_43:
        /*00d8*/ 	.byte	0x02, 0x4a
        /*00da*/ 	.byte	0x80
	.zero		1


	//----- nvinfo : EIATTR_SYSCALL_OFFSETS
	.align		4
        /*00dc*/ 	.byte	0x04, 0x46
        /*00de*/ 	.short	(.L_45 - .L_44)


	//   ....[0]....
.L_44:
        /*00e0*/ 	.word	0x000061d0


	//   ....[1]....
        /*00e4*/ 	.word	0x00006310


	//   ....[2]....
        /*00e8*/ 	.word	0x00006ac0


	//----- nvinfo : EIATTR_MBARRIER_INSTR_OFFSETS
	.align		4
.L_45:
        /*00ec*/ 	.byte	0x04, 0x39
        /*00ee*/ 	.short	(.L_47 - .L_46)


	//   ....[0]....
.L_46:
        /*00f0*/ 	.word	0x00000650
        /*00f4*/ 	.word	0x000000ff
        /*00f8*/ 	.word	0x00000000
        /*00fc*/ 	.short	0x0100
        /*00fe*/ 	.byte	0x06
	.zero		1


	//   ....[1]....
        /*0100*/ 	.word	0x00000660
        /*0104*/ 	.word	0x000000ff
        /*0108*/ 	.word	0x000000a0
        /*010c*/ 	.short	0x0100
        /*010e*/ 	.byte	0x06
	.zero		1


	//   ....[2]....
        /*0110*/ 	.word	0x00000670
        /*0114*/ 	.word	0x000000ff
        /*0118*/ 	.word	0x00000008
        /*011c*/ 	.short	0x0100
        /*011e*/ 	.byte	0x06
	.zero		1


	//   ....[3]....
        /*0120*/ 	.word	0x00000680
        /*0124*/ 	.word	0x000000ff
        /*0128*/ 	.word	0x000000a8
        /*012c*/ 	.short	0x0100
        /*012e*/ 	.byte	0x06
	.zero		1


	//   ....[4]....
        /*0130*/ 	.word	0x00000690
        /*0134*/ 	.word	0x000000ff
        /*0138*/ 	.word	0x00000010
        /*013c*/ 	.short	0x0100
        /*013e*/ 	.byte	0x06
	.zero		1


	//   ....[5]....
        /*0140*/ 	.word	0x000006a0
        /*0144*/ 	.word	0x000000ff
        /*0148*/ 	.word	0x000000b0
        /*014c*/ 	.short	0x0100
        /*014e*/ 	.byte	0x06
	.zero		1


	//   ....[6]....
        /*0150*/ 	.word	0x000006b0
        /*0154*/ 	.word	0x000000ff
        /*0158*/ 	.word	0x00000018
        /*015c*/ 	.short	0x0100
        /*015e*/ 	.byte	0x06
	.zero		1


	//   ....[7]....
        /*0160*/ 	.word	0x000006c0
        /*0164*/ 	.word	0x000000ff
        /*0168*/ 	.word	0x000000b8
        /*016c*/ 	.short	0x0100
        /*016e*/ 	.byte	0x06
	.zero		1


	//   ....[8]....
        /*0170*/ 	.word	0x000006d0
        /*0174*/ 	.word	0x000000ff
        /*0178*/ 	.word	0x00000020
        /*017c*/ 	.short	0x0100
        /*017e*/ 	.byte	0x06
	.zero		1


	//   ....[9]....
        /*0180*/ 	.word	0x000006e0
        /*0184*/ 	.word	0x000000ff
        /*0188*/ 	.word	0x000000c0
        /*018c*/ 	.short	0x0100
        /*018e*/ 	.byte	0x06
	.zero		1


	//   ....[10]....
        /*0190*/ 	.word	0x000006f0
        /*0194*/ 	.word	0x000000ff
        /*0198*/ 	.word	0x00000028
        /*019c*/ 	.short	0x0100
        /*019e*/ 	.byte	0x06
	.zero		1


	//   ....[11]....
        /*01a0*/ 	.word	0x00000700
        /*01a4*/ 	.word	0x000000ff
        /*01a8*/ 	.word	0x000000c8
        /*01ac*/ 	.short	0x0100
        /*01ae*/ 	.byte	0x06
	.zero		1


	//   ....[12]....
        /*01b0*/ 	.word	0x00000710
        /*01b4*/ 	.word	0x000000ff
        /*01b8*/ 	.word	0x00000030
        /*01bc*/ 	.short	0x0100
        /*01be*/ 	.byte	0x06
	.zero		1


	//   ....[13]....
        /*01c0*/ 	.word	0x00000720
        /*01c4*/ 	.word	0x000000ff
        /*01c8*/ 	.word	0x000000d0
        /*01cc*/ 	.short	0x0100
        /*01ce*/ 	.byte	0x06
	.zero		1


	//   ....[14]....
        /*01d0*/ 	.word	0x00000730
        /*01d4*/ 	.word	0x000000ff
        /*01d8*/ 	.word	0x00000038
        /*01dc*/ 	.short	0x0100
        /*01de*/ 	.byte	0x06
	.zero		1


	//   ....[15]....
        /*01e0*/ 	.word	0x00000740
        /*01e4*/ 	.word	0x000000ff
        /*01e8*/ 	.word	0x000000d8
        /*01ec*/ 	.short	0x0100
        /*01ee*/ 	.byte	0x06
	.zero		1


	//   ....[16]....
        /*01f0*/ 	.word	0x00000750
        /*01f4*/ 	.word	0x000000ff
        /*01f8*/ 	.word	0x00000040
        /*01fc*/ 	.short	0x0100
        /*01fe*/ 	.byte	0x06
	.zero		1


	//   ....[17]....
        /*0200*/ 	.word	0x00000760
        /*0204*/ 	.word	0x000000ff
        /*0208*/ 	.word	0x000000e0
        /*020c*/ 	.short	0x0100
        /*020e*/ 	.byte	0x06
	.zero		1


	//   ....[18]....
        /*0210*/ 	.word	0x00000770
        /*0214*/ 	.word	0x000000ff
        /*0218*/ 	.word	0x00000048
        /*021c*/ 	.short	0x0100
        /*021e*/ 	.byte	0x06
	.zero		1


	//   ....[19]....
        /*0220*/ 	.word	0x00000780
        /*0224*/ 	.word	0x000000ff
        /*0228*/ 	.word	0x000000e8
        /*022c*/ 	.short	0x0100
        /*022e*/ 	.byte	0x06
	.zero		1


	//   ....[20]....
        /*0230*/ 	.word	0x00000790
        /*0234*/ 	.word	0x000000ff
        /*0238*/ 	.word	0x00000050
        /*023c*/ 	.short	0x0100
        /*023e*/ 	.byte	0x06
	.zero		1


	//   ....[21]....
        /*0240*/ 	.word	0x000007a0
        /*0244*/ 	.word	0x000000ff
        /*0248*/ 	.word	0x000000f0
        /*024c*/ 	.short	0x0100
        /*024e*/ 	.byte	0x06
	.zero		1


	//   ....[22]....
        /*0250*/ 	.word	0x000007b0
        /*0254*/ 	.word	0x000000ff
        /*0258*/ 	.word	0x00000058
        /*025c*/ 	.short	0x0100
        /*025e*/ 	.byte	0x06
	.zero		1


	//   ....[23]....
        /*0260*/ 	.word	0x000007c0
        /*0264*/ 	.word	0x000000ff
        /*0268*/ 	.word	0x000000f8
        /*026c*/ 	.short	0x0100
        /*026e*/ 	.byte	0x06
	.zero		1


	//   ....[24]....
        /*0270*/ 	.word	0x000007d0
        /*0274*/ 	.word	0x000000ff
        /*0278*/ 	.word	0x00000060
        /*027c*/ 	.short	0x0100
        /*027e*/ 	.byte	0x06
	.zero		1


	//   ....[25]....
        /*0280*/ 	.word	0x000007e0
        /*0284*/ 	.word	0x000000ff
        /*0288*/ 	.word	0x00000100
        /*028c*/ 	.short	0x0100
        /*028e*/ 	.byte	0x06
	.zero		1


	//   ....[26]....
        /*0290*/ 	.word	0x000007f0
        /*0294*/ 	.word	0x000000ff
        /*0298*/ 	.word	0x00000068
        /*029c*/ 	.short	0x0100
        /*029e*/ 	.byte	0x06
	.zero		1


	//   ....[27]....
        /*02a0*/ 	.word	0x00000800
        /*02a4*/ 	.word	0x000000ff
        /*02a8*/ 	.word	0x00000108
        /*02ac*/ 	.short	0x0100
        /*02ae*/ 	.byte	0x06
	.zero		1


	//   ....[28]....
        /*02b0*/ 	.word	0x00000810
        /*02b4*/ 	.word	0x000000ff
        /*02b8*/ 	.word	0x00000070
        /*02bc*/ 	.short	0x0100
        /*02be*/ 	.byte	0x06
	.zero		1


	//   ....[29]....
        /*02c0*/ 	.word	0x00000820
        /*02c4*/ 	.word	0x000000ff
        /*02c8*/ 	.word	0x00000110
        /*02cc*/ 	.short	0x0100
        /*02ce*/ 	.byte	0x06
	.zero		1


	//   ....[30]....
        /*02d0*/ 	.word	0x00000830
        /*02d4*/ 	.word	0x000000ff
        /*02d8*/ 	.word	0x00000078
        /*02dc*/ 	.short	0x0100
        /*02de*/ 	.byte	0x06
	.zero		1


	//   ....[31]....
        /*02e0*/ 	.word	0x00000840
        /*02e4*/ 	.word	0x000000ff
        /*02e8*/ 	.word	0x00000118
        /*02ec*/ 	.short	0x0100
        /*02ee*/ 	.byte	0x06
	.zero		1


	//   ....[32]....
        /*02f0*/ 	.word	0x00000850
        /*02f4*/ 	.word	0x000000ff
        /*02f8*/ 	.word	0x00000080
        /*02fc*/ 	.short	0x0100
        /*02fe*/ 	.byte	0x06
	.zero		1


	//   ....[33]....
        /*0300*/ 	.word	0x00000860
        /*0304*/ 	.word	0x000000ff
        /*0308*/ 	.word	0x00000120
        /*030c*/ 	.short	0x0100
        /*030e*/ 	.byte	0x06
	.zero		1


	//   ....[34]....
        /*0310*/ 	.word	0x00000870
        /*0314*/ 	.word	0x000000ff
        /*0318*/ 	.word	0x00000088
        /*031c*/ 	.short	0x0100
        /*031e*/ 	.byte	0x06
	.zero		1


	//   ....[35]....
        /*0320*/ 	.word	0x00000880
        /*0324*/ 	.word	0x000000ff
        /*0328*/ 	.word	0x00000128
        /*032c*/ 	.short	0x0100
        /*032e*/ 	.byte	0x06
	.zero		1


	//   ....[36]....
        /*0330*/ 	.word	0x00000890
        /*0334*/ 	.word	0x000000ff
        /*0338*/ 	.word	0x00000090
        /*033c*/ 	.short	0x0100
        /*033e*/ 	.byte	0x06
	.zero		1


	//   ....[37]....
        /*0340*/ 	.word	0x000008a0
        /*0344*/ 	.word	0x000000ff
        /*0348*/ 	.word	0x00000130
        /*034c*/ 	.short	0x0100
        /*034e*/ 	.byte	0x06
	.zero		1


	//   ....[38]....
        /*0350*/ 	.word	0x000008b0
        /*0354*/ 	.word	0x000000ff
        /*0358*/ 	.word	0x00000098
        /*035c*/ 	.short	0x0100
        /*035e*/ 	.byte	0x06
	.zero		1


	//   ....[39]....
        /*0360*/ 	.word	0x000008c0
        /*0364*/ 	.word	0x000000ff
        /*0368*/ 	.word	0x00000138
        /*036c*/ 	.short	0x0100
        /*036e*/ 	.byte	0x06
	.zero		1


	//   ....[40]....
        /*0370*/ 	.word	0x000009f0
        /*0374*/ 	.word	0x000000ff
        /*0378*/ 	.word	0x00000140
        /*037c*/ 	.short	0x0100
        /*037e*/ 	.byte	0x06
	.zero		1


	//   ....[41]....
        /*0380*/ 	.word	0x00000a00
        /*0384*/ 	.word	0x000000ff
        /*0388*/ 	.word	0x00000148
        /*038c*/ 	.short	0x0100
        /*038e*/ 	.byte	0x06
	.zero		1


	//   ....[42]....
        /*0390*/ 	.word	0x00000ae0
        /*0394*/ 	.word	0x000000ff
        /*0398*/ 	.word	0x00000150
        /*039c*/ 	.short	0x0100
        /*039e*/ 	.byte	0x05
	.zero		1


	//   ....[43]....
        /*03a0*/ 	.word	0x00000af0
        /*03a4*/ 	.word	0x000000ff
        /*03a8*/ 	.word	0x00000158
        /*03ac*/ 	.short	0x0100
        /*03ae*/ 	.byte	0x05
	.zero		1


	//   ....[44]....
        /*03b0*/ 	.word	0x00000c20
        /*03b4*/ 	.word	0x000000ff
        /*03b8*/ 	.word	0x00000160
        /*03bc*/ 	.short	0x0100
        /*03be*/ 	.byte	0x05
	.zero		1


	//   ....[45]....
        /*03c0*/ 	.word	0x00000c30
        /*03c4*/ 	.word	0x000000ff
        /*03c8*/ 	.word	0x00000170
        /*03cc*/ 	.short	0x0100
        /*03ce*/ 	.byte	0x05
	.zero		1


	//   ....[46]....
        /*03d0*/ 	.word	0x00000c40
        /*03d4*/ 	.word	0x000000ff
        /*03d8*/ 	.word	0x00000168
        /*03dc*/ 	.short	0x0100
        /*03de*/ 	.byte	0x05
	.zero		1


	//   ....[47]....
        /*03e0*/ 	.word	0x00000c50
        /*03e4*/ 	.word	0x000000ff
        /*03e8*/ 	.word	0x00000178
        /*03ec*/ 	.short	0x0100
        /*03ee*/ 	.byte	0x05
	.zero		1


	//   ....[48]....
        /*03f0*/ 	.word	0x00000d70
        /*03f4*/ 	.word	0x000000ff
        /*03f8*/ 	.word	0x00000180
        /*03fc*/ 	.short	0x0100
        /*03fe*/ 	.byte	0x06
	.zero		1


	//   ....[49]....
        /*0400*/ 	.word	0x00000d80
        /*0404*/ 	.word	0x000000ff
        /*0408*/ 	.word	0x000001a0
        /*040c*/ 	.short	0x0100
        /*040e*/ 	.byte	0x06
	.zero		1


	//   ....[50]....
        /*0410*/ 	.word	0x00000d90
        /*0414*/ 	.word	0x000000ff
        /*0418*/ 	.word	0x00000188
        /*041c*/ 	.short	0x0100
        /*041e*/ 	.byte	0x06
	.zero		1


	//   ....[51]....
        /*0420*/ 	.word	0x00000da0
        /*0424*/ 	.word	0x000000ff
        /*0428*/ 	.word	0x000001a8
        /*042c*/ 	.short	0x0100
        /*042e*/ 	.byte	0x06
	.zero		1


	//   ....[52]....
        /*0430*/ 	.word	0x00000db0
        /*0434*/ 	.word	0x000000ff
        /*0438*/ 	.word	0x00000190
        /*043c*/ 	.short	0x0100
        /*043e*/ 	.byte	0x06
	.zero		1


	//   ....[53]....
        /*0440*/ 	.word	0x00000dc0
        /*0444*/ 	.word	0x000000ff
        /*0448*/ 	.word	0x000001b0
        /*044c*/ 	.short	0x0100
        /*044e*/ 	.byte	0x06
	.zero		1


	//   ....[54]....
        /*0450*/ 	.word	0x00000dd0
        /*0454*/ 	.word	0x000000ff
        /*0458*/ 	.word	0x00000198
        /*045c*/ 	.short	0x0100
        /*045e*/ 	.byte	0x06
	.zero		1


	//   ....[55]....
        /*0460*/ 	.word	0x00000de0
        /*0464*/ 	.word	0x000000ff
        /*0468*/ 	.word	0x000001b8
        /*046c*/ 	.short	0x0100
        /*046e*/ 	.byte	0x06
	.zero		1


	//   ....[56]....
        /*0470*/ 	.word	0x00000ed0
        /*0474*/ 	.word	0x000000ff
        /*0478*/ 	.word	0x000001c0
        /*047c*/ 	.short	0x0100
        /*047e*/ 	.byte	0x05
	.zero		1


	//   ....[57]....
        /*0480*/ 	.word	0x00000ee0
        /*0484*/ 	.word	0x000000ff
        /*0488*/ 	.word	0x000001d0
        /*048c*/ 	.short	0x0100
        /*048e*/ 	.byte	0x05
	.zero		1


	//   ....[58]....
        /*0490*/ 	.word	0x00000ef0
        /*0494*/ 	.word	0x000000ff
        /*0498*/ 	.word	0x000001c8
        /*049c*/ 	.short	0x0100
        /*049e*/ 	.byte	0x05
	.zero		1


	//   ....[59]....
        /*04a0*/ 	.word	0x00000f00
        /*04a4*/ 	.word	0x000000ff
        /*04a8*/ 	.word	0x000001d8
        /*04ac*/ 	.short	0x0100
        /*04ae*/ 	.byte	0x05
	.zero		1


	//   ....[60]....
        /*04b0*/ 	.word	0x00001000
        /*04b4*/ 	.word	0x000000ff
        /*04b8*/ 	.word	0x000001e0
        /*04bc*/ 	.short	0x0100
        /*04be*/ 	.byte	0x04
	.zero		1


	//   ....[61]....
        /*04c0*/ 	.word	0x00001ba0
        /*04c4*/ 	.word	0x00000000
        /*04c8*/ 	.word	0x000001d0
        /*04cc*/ 	.short	0x010a
        /*04ce*/ 	.byte	0xff
	.zero		1


	//   ....[62]....
        /*04d0*/ 	.word	0x00001bd0
        /*04d4*/ 	.word	0x00000000
        /*04d8*/ 	.word	0x000001c0
        /*04dc*/ 	.short	0x0101
        /*04de*/ 	.byte	0xff
	.zero		1


	//   ....[63]....
        /*04e0*/ 	.word	0x00001c90
        /*04e4*/ 	.word	0x000000ff
        /*04e8*/ 	.word	0x000000a0
        /*04ec*/ 	.short	0x010a
        /*04ee*/ 	.byte	0x04
	.zero		1


	//   ....[64]....
        /*04f0*/ 	.word	0x00001d40
        /*04f4*/ 	.word	0x000000ff
        /*04f8*/ 	.word	0x000000a0
        /*04fc*/ 	.short	0x010a
        /*04fe*/ 	.byte	0x21
	.zero		1


	//   ....[65]....
        /*0500*/ 	.word	0x00001f00
        /*0504*/ 	.word	0x000000ff
        /*0508*/ 	.word	0x000000a0
        /*050c*/ 	.short	0x010a
        /*050e*/ 	.byte	0x04
	.zero		1


	//   ....[66]....
        /*0510*/ 	.word	0x00002000
        /*0514*/ 	.word	0x000000ff
        /*0518*/ 	.word	0x00000158
        /*051c*/ 	.short	0x0101
        /*051e*/ 	.byte	0x0f
	.zero		1


	//   ....[67]....
        /*0520*/ 	.word	0x00002020
        /*0524*/ 	.word	0x000000ff
        /*0528*/ 	.word	0x000000a0
        /*052c*/ 	.short	0x010a
        /*052e*/ 	.byte	0x05
	.zero		1


	//   ....[68]....
        /*0530*/ 	.word	0x000020a0
        /*0534*/ 	.word	0x000000ff
        /*0538*/ 	.word	0x000000a0
        /*053c*/ 	.short	0x010a
        /*053e*/ 	.byte	0x21
	.zero		1


	//   ....[69]....
        /*0540*/ 	.word	0x00002230
        /*0544*/ 	.word	0x000000ff
        /*0548*/ 	.word	0x000000a0
        /*054c*/ 	.short	0x010a
        /*054e*/ 	.byte	0x06
	.zero		1


	//   ....[70]....
        /*0550*/ 	.word	0x00002360
        /*0554*/ 	.word	0x00000003
        /*0558*/ 	.word	0x00000160
        /*055c*/ 	.short	0x010a
        /*055e*/ 	.byte	0xff
	.zero		1


	//   ....[71]....
        /*0560*/ 	.word	0x000024b0
        /*0564*/ 	.word	0x00000000
        /*0568*/ 	.word	0x00000000
        /*056c*/ 	.short	0x0101
        /*056e*/ 	.byte	0xff
	.zero		1


	//   ....[72]....
        /*0570*/ 	.word	0x000029d0
        /*0574*/ 	.word	0x000000ff
        /*0578*/ 	.word	0x00000000
        /*057c*/ 	.short	0x010a
        /*057e*/ 	.byte	0x04
	.zero		1


	//   ....[73]....
        /*0580*/ 	.word	0x00002a60
        /*0584*/ 	.word	0x000000ff
        /*0588*/ 	.word	0x00000000
        /*058c*/ 	.short	0x010a
        /*058e*/ 	.byte	0x04
	.zero		1


	//   ....[74]....
        /*0590*/ 	.word	0x00002af0
        /*0594*/ 	.word	0x000000ff
        /*0598*/ 	.word	0x00000000
        /*059c*/ 	.short	0x010a
        /*059e*/ 	.byte	0x04
	.zero		1


	//   ....[75]....
        /*05a0*/ 	.word	0x00002b80
        /*05a4*/ 	.word	0x000000ff
        /*05a8*/ 	.word	0x00000000
        /*05ac*/ 	.short	0x010a
        /*05ae*/ 	.byte	0x04
	.zero		1


	//   ....[76]....
        /*05b0*/ 	.word	0x00002c10
        /*05b4*/ 	.word	0x000000ff
        /*05b8*/ 	.word	0x00000000
        /*05bc*/ 	.short	0x010a
        /*05be*/ 	.byte	0x04
	.zero		1


	//   ....[77]....
        /*05c0*/ 	.word	0x00002ca0
        /*05c4*/ 	.word	0x000000ff
        /*05c8*/ 	.word	0x00000000
        /*05cc*/ 	.short	0x010a
        /*05ce*/ 	.byte	0x04
	.zero		1


	//   ....[78]....
        /*05d0*/ 	.word	0x00002d30
        /*05d4*/ 	.word	0x000000ff
        /*05d8*/ 	.word	0x00000000
        /*05dc*/ 	.short	0x010a
        /*05de*/ 	.byte	0x04
	.zero		1


	//   ....[79]....
        /*05e0*/ 	.word	0x00002dc0
        /*05e4*/ 	.word	0x000000ff
        /*05e8*/ 	.word	0x00000000
        /*05ec*/ 	.short	0x010a
        /*05ee*/ 	.byte	0x04
	.zero		1


	//   ....[80]....
        /*05f0*/ 	.word	0x00002e50
        /*05f4*/ 	.word	0x000000ff
        /*05f8*/ 	.word	0x00000000
        /*05fc*/ 	.short	0x010a
        /*05fe*/ 	.byte	0x04
	.zero		1


	//   ....[81]....
        /*0600*/ 	.word	0x00002ee0
        /*0604*/ 	.word	0x000000ff
        /*0608*/ 	.word	0x00000000
        /*060c*/ 	.short	0x010a
        /*060e*/ 	.byte	0x04
	.zero		1


	//   ....[82]....
        /*0610*/ 	.word	0x00002f70
        /*0614*/ 	.word	0x000000ff
        /*0618*/ 	.word	0x00000000
        /*061c*/ 	.short	0x010a
        /*061e*/ 	.byte	0x04
	.zero		1


	//   ....[83]....
        /*0620*/ 	.word	0x00003000
        /*0624*/ 	.word	0x000000ff
        /*0628*/ 	.word	0x00000000
        /*062c*/ 	.short	0x010a
        /*062e*/ 	.byte	0x04
	.zero		1


	//   ....[84]....
        /*0630*/ 	.word	0x00003090
        /*0634*/ 	.word	0x000000ff
        /*0638*/ 	.word	0x00000000
        /*063c*/ 	.short	0x010a
        /*063e*/ 	.byte	0x04
	.zero		1


	//   ....[85]....
        /*0640*/ 	.word	0x00003120
        /*0644*/ 	.word	0x000000ff
        /*0648*/ 	.word	0x00000000
        /*064c*/ 	.short	0x010a
        /*064e*/ 	.byte	0x04
	.zero		1


	//   ....[86]....
        /*0650*/ 	.word	0x000031b0
        /*0654*/ 	.word	0x000000ff
        /*0658*/ 	.word	0x00000000
        /*065c*/ 	.short	0x010a
        /*065e*/ 	.byte	0x04
	.zero		1


	//   ....[87]....
        /*0660*/ 	.word	0x00003240
        /*0664*/ 	.word	0x000000ff
        /*0668*/ 	.word	0x00000000
        /*066c*/ 	.short	0x010a
        /*066e*/ 	.byte	0x04
	.zero		1


	//   ....[88]....
        /*0670*/ 	.word	0x000032d0
        /*0674*/ 	.word	0x000000ff
        /*0678*/ 	.word	0x00000000
        /*067c*/ 	.short	0x010a
        /*067e*/ 	.byte	0x04
	.zero		1


	//   ....[89]....
        /*0680*/ 	.word	0x00003360
        /*0684*/ 	.word	0x000000ff
        /*0688*/ 	.word	0x00000000
        /*068c*/ 	.short	0x010a
        /*068e*/ 	.byte	0x04
	.zero		1


	//   ....[90]....
        /*0690*/ 	.word	0x000033f0
        /*0694*/ 	.word	0x000000ff
        /*0698*/ 	.word	0x00000000
        /*069c*/ 	.short	0x010a
        /*069e*/ 	.byte	0x04
	.zero		1


	//   ....[91]....
        /*06a0*/ 	.word	0x00003490
        /*06a4*/ 	.word	0x00000000
        /*06a8*/ 	.word	0x00000000
        /*06ac*/ 	.short	0x010a
        /*06ae*/ 	.byte	0xff
	.zero		1


	//   ....[92]....
        /*06b0*/ 	.word	0x000035b0
        /*06b4*/ 	.word	0x00000002
        /*06b8*/ 	.word	0x000001c0
        /*06bc*/ 	.short	0x010a
        /*06be*/ 	.byte	0xff
	.zero		1


	//   ....[93]....
        /*06c0*/ 	.word	0x00003620
        /*06c4*/ 	.word	0x00000002
        /*06c8*/ 	.word	0x00000000
        /*06cc*/ 	.short	0x0101
        /*06ce*/ 	.byte	0xff
	.zero		1


	//   ....[94]....
        /*06d0*/ 	.word	0x00003640
        /*06d4*/ 	.word	0x000000ff
        /*06d8*/ 	.word	0x00000170
        /*06dc*/ 	.short	0x010a
        /*06de*/ 	.byte	0x05
	.zero		1


	//   ....[95]....
        /*06e0*/ 	.word	0x00003760
        /*06e4*/ 	.word	0x00000002
        /*06e8*/ 	.word	0x00000160
        /*06ec*/ 	.short	0x010a
        /*06ee*/ 	.byte	0xff
	.zero		1


	//   ....[96]....
        /*06f0*/ 	.word	0x00003860
        /*06f4*/ 	.word	0x00000002
        /*06f8*/ 	.word	0x00000000
        /*06fc*/ 	.short	0x0101
        /*06fe*/ 	.byte	0xff
	.zero		1


	//   ....[97]....
        /*0700*/ 	.word	0x000038f0
        /*0704*/ 	.word	0x000000ff
        /*0708*/ 	.word	0x00000170
        /*070c*/ 	.short	0x0106
        /*070e*/ 	.byte	0x05
	.zero		1


	//   ....[98]....
        /*0710*/ 	.word	0x00003910
        /*0714*/ 	.word	0x000000ff
        /*0718*/ 	.word	0x00000170
        /*071c*/ 	.short	0x010a
        /*071e*/ 	.byte	0x05
	.zero		1


	//   ....[99]....
        /*0720*/ 	.word	0x000039a0
        /*0724*/ 	.word	0x000000ff
        /*0728*/ 	.word	0x00000170
        /*072c*/ 	.short	0x0106
        /*072e*/ 	.byte	0x04
	.zero		1


	//   ....[100]....
        /*0730*/ 	.word	0x000039e0
        /*0734*/ 	.word	0x00000000
        /*0738*/ 	.word	0x00000170
        /*073c*/ 	.short	0x010a
        /*073e*/ 	.byte	0xff
	.zero		1


	//   ....[101]....
        /*0740*/ 	.word	0x00003c20
        /*0744*/ 	.word	0x000000ff
        /*0748*/ 	.word	0x00000008
        /*074c*/ 	.short	0x010a
        /*074e*/ 	.byte	0x04
	.zero		1


	//   ....[102]....
        /*0750*/ 	.word	0x00003c40
        /*0754*/ 	.word	0x000000ff
        /*0758*/ 	.word	0x00000008
        /*075c*/ 	.short	0x010a
        /*075e*/ 	.byte	0x04
	.zero		1


	//   ....[103]....
        /*0760*/ 	.word	0x00003dd0
        /*0764*/ 	.word	0x000000ff
        /*0768*/ 	.word	0x00000008
        /*076c*/ 	.short	0x010a
        /*076e*/ 	.byte	0x04
	.zero		1


	//   ....[104]....
        /*0770*/ 	.word	0x00003df0
        /*0774*/ 	.word	0x000000ff
        /*0778*/ 	.word	0x00000008
        /*077c*/ 	.short	0x010a
        /*077e*/ 	.byte	0x04
	.zero		1


	//   ....[105]....
        /*0780*/ 	.word	0x00003eb0
        /*0784*/ 	.word	0x000000ff
        /*0788*/ 	.word	0x00000000
        /*078c*/ 	.short	0x0101
        /*078e*/ 	.byte	0x05
	.zero		1


	//   ....[106]....
        /*0790*/ 	.word	0x000041b0
        /*0794*/ 	.word	0x00000000
        /*0798*/ 	.word	0x00000160
        /*079c*/ 	.short	0x010a
        /*079e*/ 	.byte	0xff
	.zero		1


	//   ....[107]....
        /*07a0*/ 	.word	0x00004270
        /*07a4*/ 	.word	0x00000000
        /*07a8*/ 	.word	0x00000000
        /*07ac*/ 	.short	0x0101
        /*07ae*/ 	.byte	0xff
	.zero		1


	//   ....[108]....
        /*07b0*/ 	.word	0x00004330
        /*07b4*/ 	.word	0x000000ff
        /*07b8*/ 	.word	0x00000000
        /*07bc*/ 	.short	0x010a
        /*07be*/ 	.byte	0x04
	.zero		1


	//   ....[109]....
        /*07c0*/ 	.word	0x00004340
        /*07c4*/ 	.word	0x000000ff
        /*07c8*/ 	.word	0x000001a0
        /*07cc*/ 	.short	0x010a
        /*07ce*/ 	.byte	0x08
	.zero		1


	//   ....[110]....
        /*07d0*/ 	.word	0x000043f0
        /*07d4*/ 	.word	0x000000ff
        /*07d8*/ 	.word	0x00000000
        /*07dc*/ 	.short	0x010a
        /*07de*/ 	.byte	0x07
	.zero		1


	//   ....[111]....
        /*07e0*/ 	.word	0x00004530
        /*07e4*/ 	.word	0x000000ff
        /*07e8*/ 	.word	0x00000000
        /*07ec*/ 	.short	0x010a
        /*07ee*/ 	.byte	0x04
	.zero		1


	//   ....[112]....
        /*07f0*/ 	.word	0x00004780
        /*07f4*/ 	.word	0x000000ff
        /*07f8*/ 	.word	0x00000000
        /*07fc*/ 	.short	0x010a
        /*07fe*/ 	.byte	0x07
	.zero		1


	//   ....[113]....
        /*0800*/ 	.word	0x00004810
        /*0804*/ 	.word	0x000000ff
        /*0808*/ 	.word	0x00000000
        /*080c*/ 	.short	0x010a
        /*080e*/ 	.byte	0x07
	.zero		1


	//   ....[114]....
        /*0810*/ 	.word	0x000048a0
        /*0814*/ 	.word	0x000000ff
        /*0818*/ 	.word	0x00000000
        /*081c*/ 	.short	0x010a
        /*081e*/ 	.byte	0x07
	.zero		1


	//   ....[115]....
        /*0820*/ 	.word	0x00004940
        /*0824*/ 	.word	0x00000000
        /*0828*/ 	.word	0x00000000
        /*082c*/ 	.short	0x010a
        /*082e*/ 	.byte	0xff
	.zero		1


	//   ....[116]....
        /*0830*/ 	.word	0x00004980
        /*0834*/ 	.word	0x00000000
        /*0838*/ 	.word	0x00000000
        /*083c*/ 	.short	0x010a
        /*083e*/ 	.byte	0xff
	.zero		1


	//   ....[117]....
        /*0840*/ 	.word	0x000049f0
        /*0844*/ 	.word	0x000000ff
        /*0848*/ 	.word	0x00000000
        /*084c*/ 	.short	0x0101
        /*084e*/ 	.byte	0x05
	.zero		1


	//   ....[118]....
        /*0850*/ 	.word	0x00004a30
        /*0854*/ 	.word	0x000000ff
        /*0858*/ 	.word	0x000001e0
        /*085c*/ 	.short	0x010a
        /*085e*/ 	.byte	0x06
	.zero		1


	//   ....[119]....
        /*0860*/ 	.word	0x00004a90
        /*0864*/ 	.word	0x000000ff
        /*0868*/ 	.word	0x00000000
        /*086c*/ 	.short	0x0101
        /*086e*/ 	.byte	0x05
	.zero		1


	//   ....[120]....
        /*0870*/ 	.word	0x00004ee0
        /*0874*/ 	.word	0x00000007
        /*0878*/ 	.word	0x00000160
        /*087c*/ 	.short	0x010a
        /*087e*/ 	.byte	0xff
	.zero		1


	//   ....[121]....
        /*0880*/ 	.word	0x00005050
        /*0884*/ 	.word	0x00000000
        /*0888*/ 	.word	0x00000000
        /*088c*/ 	.short	0x0101
        /*088e*/ 	.byte	0xff
	.zero		1


	//   ....[122]....
        /*0890*/ 	.word	0x00005460
        /*0894*/ 	.word	0x000000ff
        /*0898*/ 	.word	0x00000158
        /*089c*/ 	.short	0x010a
        /*089e*/ 	.byte	0x13
	.zero		1


	//   ....[123]....
        /*08a0*/ 	.word	0x000055d0
        /*08a4*/ 	.word	0x000000ff
        /*08a8*/ 	.word	0x00000148
        /*08ac*/ 	.short	0x010a
        /*08ae*/ 	.byte	0x13
	.zero		1


	//   ....[124]....
        /*08b0*/ 	.word	0x000057e0
        /*08b4*/ 	.word	0x000000ff
        /*08b8*/ 	.word	0x00000140
        /*08bc*/ 	.short	0x010b
        /*08be*/ 	.byte	0x13
	.zero		1


	//   ....[125]....
        /*08c0*/ 	.word	0x000057f0
        /*08c4*/ 	.word	0x000000ff
        /*08c8*/ 	.word	0x00000000
        /*08cc*/ 	.short	0x0101
        /*08ce*/ 	.byte	0x36
	.zero		1


	//   ....[126]....
        /*08d0*/ 	.word	0x00005830
        /*08d4*/ 	.word	0x00000000
        /*08d8*/ 	.word	0x00000148
        /*08dc*/ 	.short	0x010a
        /*08de*/ 	.byte	0xff
	.zero		1


	//   ....[127]....
        /*08e0*/ 	.word	0x00005b30
        /*08e4*/ 	.word	0x00000003
        /*08e8*/ 	.word	0x00000160
        /*08ec*/ 	.short	0x010a
        /*08ee*/ 	.byte	0xff
	.zero		1


	//   ....[128]....
        /*08f0*/ 	.word	0x00005cb0
        /*08f4*/ 	.word	0x00000000
        /*08f8*/ 	.word	0x00000000
        /*08fc*/ 	.short	0x0101
        /*08fe*/ 	.byte	0xff
	.zero		1


	//   ....[129]....
        /*0900*/ 	.word	0x000066a0
        /*0904*/ 	.word	0x000000ff
        /*0908*/ 	.word	0x00000140
        /*090c*/ 	.short	0x010a
        /*090e*/ 	.byte	0x39
	.zero		1


	//   ....[130]....
        /*0910*/ 	.word	0x000066b0
        /*0914*/ 	.word	0x0000008f
        /*0918*/ 	.word	0x00000180
        /*091c*/ 	.short	0x010a
        /*091e*/ 	.byte	0xff
	.zero		1


	//   ....[131]....
        /*0920*/ 	.word	0x00006840
        /*0924*/ 	.word	0x000000ff
        /*0928*/ 	.word	0x00000140
        /*092c*/ 	.short	0x010a
        /*092e*/ 	.byte	0x39
	.zero		1


	//   ....[132]....
        /*0930*/ 	.word	0x00006940
        /*0934*/ 	.word	0x000000ff
        /*0938*/ 	.word	0x00000000
        /*093c*/ 	.short	0x0101
        /*093e*/ 	.byte	0x04
	.zero		1


	//   ....[133]....
        /*0940*/ 	.word	0x000069a0
        /*0944*/ 	.word	0x0000008f
        /*0948*/ 	.word	0x00000180
        /*094c*/ 	.short	0x010a
        /*094e*/ 	.byte	0xff
	.zero		1


	//   ....[134]....
        /*0950*/ 	.word	0x00006f90
        /*0954*/ 	.word	0x0000008f
        /*0958*/ 	.word	0x00000000
        /*095c*/ 	.short	0x0101
        /*095e*/ 	.byte	0xff
	.zero		1


	//   ....[135]....
        /*0960*/ 	.word	0x00007df0
        /*0964*/ 	.word	0x00000000
        /*0968*/ 	.word	0x000001d0
        /*096c*/ 	.short	0x010a
        /*096e*/ 	.byte	0xff
	.zero		1


	//   ....[136]....
        /*0970*/ 	.word	0x00007e50
        /*0974*/ 	.word	0x00000000
        /*0978*/ 	.word	0x000000a0
        /*097c*/ 	.short	0x010a
        /*097e*/ 	.byte	0xff
	.zero		1


	//   ....[137]....
        /*0980*/ 	.word	0x00007eb0
        /*0984*/ 	.word	0x00000000
        /*0988*/ 	.word	0x000000a0
        /*098c*/ 	.short	0x010a
        /*098e*/ 	.byte	0xff
	.zero		1


	//   ....[138]....
        /*0990*/ 	.word	0x00007f00
        /*0994*/ 	.word	0x00000003
        /*0998*/ 	.word	0x00000160
        /*099c*/ 	.short	0x010a
        /*099e*/ 	.byte	0xff
	.zero		1


	//   ....[139]....
        /*09a0*/ 	.word	0x00007f60
        /*09a4*/ 	.word	0x00000000
        /*09a8*/ 	.word	0x00000000
        /*09ac*/ 	.short	0x010a
        /*09ae*/ 	.byte	0xff
	.zero		1


	//   ....[140]....
        /*09b0*/ 	.word	0x00007fc0
        /*09b4*/ 	.word	0x00000000
        /*09b8*/ 	.word	0x00000000
        /*09bc*/ 	.short	0x010a
        /*09be*/ 	.byte	0xff
	.zero		1


	//   ....[141]....
        /*09c0*/ 	.word	0x00008020
        /*09c4*/ 	.word	0x00000000
        /*09c8*/ 	.word	0x00000000
        /*09cc*/ 	.short	0x010a
        /*09ce*/ 	.byte	0xff
	.zero		1


	//   ....[142]....
        /*09d0*/ 	.word	0x00008080
        /*09d4*/ 	.word	0x00000000
        /*09d8*/ 	.word	0x00000000
        /*09dc*/ 	.short	0x010a
        /*09de*/ 	.byte	0xff
	.zero		1


	//   ....[143]....
        /*09e0*/ 	.word	0x000080e0
        /*09e4*/ 	.word	0x00000000
        /*09e8*/ 	.word	0x00000000
        /*09ec*/ 	.short	0x010a
        /*09ee*/ 	.byte	0xff
	.zero		1


	//   ....[144]....
        /*09f0*/ 	.word	0x00008140
        /*09f4*/ 	.word	0x00000000
        /*09f8*/ 	.word	0x00000000
        /*09fc*/ 	.short	0x010a
        /*09fe*/ 	.byte	0xff
	.zero		1


	//   ....[145]....
        /*0a00*/ 	.word	0x000081a0
        /*0a04*/ 	.word	0x00000000
        /*0a08*/ 	.word	0x00000000
        /*0a0c*/ 	.short	0x010a
        /*0a0e*/ 	.byte	0xff
	.zero		1


	//   ....[146]....
        /*0a10*/ 	.word	0x00008200
        /*0a14*/ 	.word	0x00000000
        /*0a18*/ 	.word	0x00000000
        /*0a1c*/ 	.short	0x010a
        /*0a1e*/ 	.byte	0xff
	.zero		1


	//   ....[147]....
        /*0a20*/ 	.word	0x00008260
        /*0a24*/ 	.word	0x00000000
        /*0a28*/ 	.word	0x00000000
        /*0a2c*/ 	.short	0x010a
        /*0a2e*/ 	.byte	0xff
	.zero		1


	//   ....[148]....
        /*0a30*/ 	.word	0x000082c0
        /*0a34*/ 	.word	0x00000000
        /*0a38*/ 	.word	0x00000000
        /*0a3c*/ 	.short	0x010a
        /*0a3e*/ 	.byte	0xff
	.zero		1


	//   ....[149]....
        /*0a40*/ 	.word	0x00008320
        /*0a44*/ 	.word	0x00000000
        /*0a48*/ 	.word	0x00000000
        /*0a4c*/ 	.short	0x010a
        /*0a4e*/ 	.byte	0xff
	.zero		1


	//   ....[150]....
        /*0a50*/ 	.word	0x00008380
        /*0a54*/ 	.word	0x00000000
        /*0a58*/ 	.word	0x00000000
        /*0a5c*/ 	.short	0x010a
        /*0a5e*/ 	.byte	0xff
	.zero		1


	//   ....[151]....
        /*0a60*/ 	.word	0x000083e0
        /*0a64*/ 	.word	0x00000000
        /*0a68*/ 	.word	0x00000000
        /*0a6c*/ 	.short	0x010a
        /*0a6e*/ 	.byte	0xff
	.zero		1


	//   ....[152]....
        /*0a70*/ 	.word	0x00008440
        /*0a74*/ 	.word	0x00000000
        /*0a78*/ 	.word	0x00000000
        /*0a7c*/ 	.short	0x010a
        /*0a7e*/ 	.byte	0xff
	.zero		1


	//   ....[153]....
        /*0a80*/ 	.word	0x000084a0
        /*0a84*/ 	.word	0x00000000
        /*0a88*/ 	.word	0x00000000
        /*0a8c*/ 	.short	0x010a
        /*0a8e*/ 	.byte	0xff
	.zero		1


	//   ....[154]....
        /*0a90*/ 	.word	0x00008500
        /*0a94*/ 	.word	0x00000000
        /*0a98*/ 	.word	0x00000000
        /*0a9c*/ 	.short	0x010a
        /*0a9e*/ 	.byte	0xff
	.zero		1


	//   ....[155]....
        /*0aa0*/ 	.word	0x00008560
        /*0aa4*/ 	.word	0x00000000
        /*0aa8*/ 	.word	0x00000000
        /*0aac*/ 	.short	0x010a
        /*0aae*/ 	.byte	0xff
	.zero		1


	//   ....[156]....
        /*0ab0*/ 	.word	0x000085c0
        /*0ab4*/ 	.word	0x00000000
        /*0ab8*/ 	.word	0x00000000
        /*0abc*/ 	.short	0x010a
        /*0abe*/ 	.byte	0xff
	.zero		1


	//   ....[157]....
        /*0ac0*/ 	.word	0x00008620
        /*0ac4*/ 	.word	0x00000000
        /*0ac8*/ 	.word	0x00000000
        /*0acc*/ 	.short	0x010a
        /*0ace*/ 	.byte	0xff
	.zero		1


	//   ....[158]....
        /*0ad0*/ 	.word	0x00008670
        /*0ad4*/ 	.word	0x00000002
        /*0ad8*/ 	.word	0x000001c0
        /*0adc*/ 	.short	0x010a
        /*0ade*/ 	.byte	0xff
	.zero		1


	//   ....[159]....
        /*0ae0*/ 	.word	0x000086d0
        /*0ae4*/ 	.word	0x00000002
        /*0ae8*/ 	.word	0x00000170
        /*0aec*/ 	.short	0x010a
        /*0aee*/ 	.byte	0xff
	.zero		1


	//   ....[160]....
        /*0af0*/ 	.word	0x00008720
        /*0af4*/ 	.word	0x00000002
        /*0af8*/ 	.word	0x00000160
        /*0afc*/ 	.short	0x010a
        /*0afe*/ 	.byte	0xff
	.zero		1


	//   ....[161]....
        /*0b00*/ 	.word	0x00008780
        /*0b04*/ 	.word	0x00000000
        /*0b08*/ 	.word	0x00000170
        /*0b0c*/ 	.short	0x010a
        /*0b0e*/ 	.byte	0xff
	.zero		1


	//   ....[162]....
        /*0b10*/ 	.word	0x000087e0
        /*0b14*/ 	.word	0x00000005
        /*0b18*/ 	.word	0x00000008
        /*0b1c*/ 	.short	0x010a
        /*0b1e*/ 	.byte	0xff
	.zero		1


	//   ....[163]....
        /*0b20*/ 	.word	0x000088d0
        /*0b24*/ 	.word	0x00000000
        /*0b28*/ 	.word	0x00000008
        /*0b2c*/ 	.short	0x010a
        /*0b2e*/ 	.byte	0xff
	.zero		1


	//   ....[164]....
        /*0b30*/ 	.word	0x00008920
        /*0b34*/ 	.word	0x00000000
        /*0b38*/ 	.word	0x00000160
        /*0b3c*/ 	.short	0x010a
        /*0b3e*/ 	.byte	0xff
	.zero		1


	//   ....[165]....
        /*0b40*/ 	.word	0x00008980
        /*0b44*/ 	.word	0x00000000
        /*0b48*/ 	.word	0x000001a0
        /*0b4c*/ 	.short	0x010a
        /*0b4e*/ 	.byte	0xff
	.zero		1


	//   ....[166]....
        /*0b50*/ 	.word	0x000089e0
        /*0b54*/ 	.word	0x00000000
        /*0b58*/ 	.word	0x00000000
        /*0b5c*/ 	.short	0x010a
        /*0b5e*/ 	.byte	0xff
	.zero		1


	//   ....[167]....
        /*0b60*/ 	.word	0x00008a40
        /*0b64*/ 	.word	0x00000000
        /*0b68*/ 	.word	0x00000000
        /*0b6c*/ 	.short	0x010a
        /*0b6e*/ 	.byte	0xff
	.zero		1


	//   ....[168]....
        /*0b70*/ 	.word	0x00008aa0
        /*0b74*/ 	.word	0x00000000
        /*0b78*/ 	.word	0x00000000
        /*0b7c*/ 	.short	0x010a
        /*0b7e*/ 	.byte	0xff
	.zero		1


	//   ....[169]....
        /*0b80*/ 	.word	0x00008b00
        /*0b84*/ 	.word	0x00000000
        /*0b88*/ 	.word	0x00000000
        /*0b8c*/ 	.short	0x010a
        /*0b8e*/ 	.byte	0xff
	.zero		1


	//   ....[170]....
        /*0b90*/ 	.word	0x00008b60
        /*0b94*/ 	.word	0x00000000
        /*0b98*/ 	.word	0x000001e0
        /*0b9c*/ 	.short	0x010a
        /*0b9e*/ 	.byte	0xff
	.zero		1


	//   ....[171]....
        /*0ba0*/ 	.word	0x00008bb0
        /*0ba4*/ 	.word	0x00000007
        /*0ba8*/ 	.word	0x00000160
        /*0bac*/ 	.short	0x010a
        /*0bae*/ 	.byte	0xff
	.zero		1


	//   ....[172]....
        /*0bb0*/ 	.word	0x00008c10
        /*0bb4*/ 	.word	0x00000000
        /*0bb8*/ 	.word	0x00000158
        /*0bbc*/ 	.short	0x010a
        /*0bbe*/ 	.byte	0xff
	.zero		1


	//   ....[173]....
        /*0bc0*/ 	.word	0x00008c70
        /*0bc4*/ 	.word	0x00000000
        /*0bc8*/ 	.word	0x00000148
        /*0bcc*/ 	.short	0x010a
        /*0bce*/ 	.byte	0xff
	.zero		1


	//   ....[174]....
        /*0bd0*/ 	.word	0x00008cc0
        /*0bd4*/ 	.word	0x00000003
        /*0bd8*/ 	.word	0x00000160
        /*0bdc*/ 	.short	0x010a
        /*0bde*/ 	.byte	0xff
	.zero		1


	//   ....[175]....
        /*0be0*/ 	.word	0x00008d20
        /*0be4*/ 	.word	0x00000000
        /*0be8*/ 	.word	0x00000140
        /*0bec*/ 	.short	0x010a
        /*0bee*/ 	.byte	0xff
	.zero		1


	//   ....[176]....
        /*0bf0*/ 	.word	0x00008d70
        /*0bf4*/ 	.word	0x0000008f
        /*0bf8*/ 	.word	0x00000180
        /*0bfc*/ 	.short	0x010a
        /*0bfe*/ 	.byte	0xff
	.zero		1


	//----- nvinfo : EIATTR_NUM_MBARRIERS
	.align		4
.L_47:
        /*0c00*/ 	.byte	0x03, 0x38
        /*0c02*/ 	.short	0x003d


	//----- nvinfo : EIATTR_EXIT_INSTR_OFFSETS
	.align		4
        /*0c04*/ 	.byte	0x04, 0x1c
        /*0c06*/ 	.short	(.L_49 - .L_48)


	//   ....[0]....
.L_48:
        /*0c08*/ 	.word	0x000034c0


	//   ....[1]....
        /*0c0c*/ 	.word	0x000039b0


	//   ....[2]....
        /*0c10*/ 	.word	0x00003a10


	//   ....[3]....
        /*0c14*/ 	.word	0x00004cb0


	//   ....[4]....
        /*0c18*/ 	.word	0x00005860


	//   ....[5]....
        /*0c1c*/ 	.word	0x000058a0


	//   ....[6]....
        /*0c20*/ 	.word	0x00007de0


	//----- nvinfo : EIATTR_MAX_THREADS
	.align		4
.L_49:
        /*0c24*/ 	.byte	0x04, 0x05
        /*0c26*/ 	.short	(.L_51 - .L_50)
.L_50:
        /*0c28*/ 	.word	0x00000100
        /*0c2c*/ 	.word	0x00000001
        /*0c30*/ 	.word	0x00000001


	//----- nvinfo : EIATTR_CRS_STACK_SIZE
	.align		4
.L_51:
        /*0c34*/ 	.byte	0x04, 0x1e
        /*0c36*/ 	.short	(.L_53 - .L_52)
.L_52:
        /*0c38*/ 	.word	0x00000000


	//----- nvinfo : EIATTR_CBANK_PARAM_SIZE
	.align		4
.L_53:
        /*0c3c*/ 	.byte	0x03, 0x19
        /*0c3e*/ 	.short	0x0800


	//----- nvinfo : EIATTR_PARAM_CBANK
	.align		4
        /*0c40*/ 	.byte	0x04, 0x0a
        /*0c42*/ 	.short	(.L_55 - .L_54)
	.align		4
.L_54:
        /*0c44*/ 	.word	index@(.nv.constant0._ZN7cutlass13device_kernelINS_4gemm6kernel13GemmUniversalIN4cute5tupleIJiiiiEEENS1_10collective13CollectiveMmaINS1_35MainloopSm100TmaUmmaWarpSpecializedILi20ELi2ELi4ENS5_IJNS4_1CILi2EEENSA_ILi4EEENSA_ILi1EEEEEEEENS5_IJNSA_ILi256EEENSA_ILi64EEESH_EEENS_12float_e4m3_tENS5_IJlSD_lEEESJ_SK_NS4_8TiledMMAINS4_8MMA_AtomIJNS4_10MMA_TraitsINS4_25SM100_MMA_F8F6F4_2x1SM_SSEJSJ_SJ_fSG_SH_NS4_17integral_constantINS4_4UMMA5MajorELSR_0EEESS_NSP_INSQ_7ScaleInELST_0EEESU_EEEEEENS4_6LayoutINS5_IJSD_SD_SD_EEENS5_IJNSA_ILi0EEESZ_SZ_EEEEENS5_IJNS4_10UnderscoreES12_S12_EEEEENS4_28SM100_TMA_2SM_LOAD_MULTICASTENS4_14ComposedLayoutINS4_7SwizzleILi2ELi4ELi3EEENS4_18smem_ptr_flag_bitsILi8EEENSX_INS5_IJNSA_ILi8EEESH_EEENS5_IJSH_SD_EEEEEEEvNS4_8identityENS4_18SM100_TMA_2SM_LOADES1F_vS1G_EENS_8epilogue10collective18CollectiveEpilogueINS1J_23Sm100TmaWarpSpecializedILi1ELi1ELi64ELb0ELb0EEEJNS5_IJNSA_ILi128EEESH_SH_EEENS5_IJNSX_IS1O_SD_EENSX_ISH_SD_EEEEESJ_SK_SJ_SK_NS1J_6fusion15FusionCallbacksIS1N_NS1T_17LinearCombinationISJ_fSJ_fLNS_15FloatRoundStyleE2EEES1P_S1S_JEEENS4_5SM1004TMEM4LOAD26SM100_TMEM_LOAD_32dp32b64xENS4_13SM90_TMA_LOADES1F_NS4_39AutoVectorizingCopyWithAssumedAlignmentILi128EEENS4_14SM90_TMA_STOREES1F_S25_S25_EEEvvEEEEvNT_6ParamsE)
        /*0c48*/ 	.short	0x0380
        /*0c4a*/ 	.short	0x0800


	//----- nvinfo : EIATTR_SW_WAR
	.align		4
.L_55:
        /*0c4c*/ 	.byte	0x04, 0x36
        /*0c4e*/ 	.short	(.L_57 - .L_56)
.L_56:
        /*0c50*/ 	.word	0x00000008
.L_57:


//--------------------- .nv.callgraph             --------------------------
	.section	.nv.callgraph,"",@"SHT_CUDA_CALLGRAPH"
	.align	4
	.sectionentsize	8
	.align		4
        /*0000*/ 	.word	0x00000000
	.align		4
        /*0004*/ 	.word	0xffffffff
	.align		4
        /*0008*/ 	.word	index@(_ZN7cutlass13device_kernelINS_4gemm6kernel13GemmUniversalIN4cute5tupleIJiiiiEEENS1_10collective13CollectiveMmaINS1_35MainloopSm100TmaUmmaWarpSpecializedILi20ELi2ELi4ENS5_IJNS4_1CILi2EEENSA_ILi4EEENSA_ILi1EEEEEEEENS5_IJNSA_ILi256EEENSA_ILi64EEESH_EEENS_12float_e4m3_tENS5_IJlSD_lEEESJ_SK_NS4_8TiledMMAINS4_8MMA_AtomIJNS4_10MMA_TraitsINS4_25SM100_MMA_F8F6F4_2x1SM_SSEJSJ_SJ_fSG_SH_NS4_17integral_constantINS4_4UMMA5MajorELSR_0EEESS_NSP_INSQ_7ScaleInELST_0EEESU_EEEEEENS4_6LayoutINS5_IJSD_SD_SD_EEENS5_IJNSA_ILi0EEESZ_SZ_EEEEENS5_IJNS4_10UnderscoreES12_S12_EEEEENS4_28SM100_TMA_2SM_LOAD_MULTICASTENS4_14ComposedLayoutINS4_7SwizzleILi2ELi4ELi3EEENS4_18smem_ptr_flag_bitsILi8EEENSX_INS5_IJNSA_ILi8EEESH_EEENS5_IJSH_SD_EEEEEEEvNS4_8identityENS4_18SM100_TMA_2SM_LOADES1F_vS1G_EENS_8epilogue10collective18CollectiveEpilogueINS1J_23Sm100TmaWarpSpecializedILi1ELi1ELi64ELb0ELb0EEEJNS5_IJNSA_ILi128EEESH_SH_EEENS5_IJNSX_IS1O_SD_EENSX_ISH_SD_EEEEESJ_SK_SJ_SK_NS1J_6fusion15FusionCallbacksIS1N_NS1T_17LinearCombinationISJ_fSJ_fLNS_15FloatRoundStyleE2EEES1P_S1S_JEEENS4_5SM1004TMEM4LOAD26SM100_TMEM_LOAD_32dp32b64xENS4_13SM90_TMA_LOADES1F_NS4_39AutoVectorizingCopyWithAssumedAlignmentILi128EEENS4_14SM90_TMA_STOREES1F_S25_S25_EEEvvEEEEvNT_6ParamsE)
	.align		4
        /*000c*/ 	.word	index@(__assertfail)
	.align		4
        /*0010*/ 	.word	0x00000000
	.align		4
        /*0014*/ 	.word	0xfffffffe
	.align		4
        /*0018*/ 	.word	0x00000000
	.align		4
        /*001c*/ 	.word	0xfffffffd
	.align		4
        /*0020*/ 	.word	0x00000000
	.align		4
        /*0024*/ 	.word	0xfffffffc


//--------------------- .nv.constant4             --------------------------
	.section	.nv.constant4,"a",@progbits
	.align	8
	.align		8
.nv.constant4:
        /*0000*/ 	.dword	__assertfail
	.align		8
        /*0008*/ 	.dword	__unnamed_1
	.align		8
        /*0010*/ 	.dword	__unnamed_2
	.align		8
        /*0018*/ 	.dword	_ZN40_INTERNAL_fcebc076_4_k_cu_5dd4af4d_183074cuda3std3__45__cpo5beginE
	.align		8
        /*0020*/ 	.dword	_ZN40_INTERNAL_fcebc076_4_k_cu_5dd4af4d_183074cuda3std3__45__cpo3endE
	.align		8
        /*0028*/ 	.dword	_ZN40_INTERNAL_fcebc076_4_k_cu_5dd4af4d_183074cuda3std3__45__cpo6cbeginE
	.align		8
        /*0030*/ 	.dword	_ZN40_INTERNAL_fcebc076_4_k_cu_5dd4af4d_183074cuda3std3__45__cpo4cendE
	.align		8
        /*0038*/ 	.dword	_ZN40_INTERNAL_fcebc076_4_k_cu_5dd4af4d_183074cuda3std3__442_GLOBAL__N__fcebc076_4_k_cu_5dd4af4d_183076ignoreE
	.align		8
        /*0040*/ 	.dword	_ZN40_INTERNAL_fcebc076_4_k_cu_5dd4af4d_183074cuda3std3__419piecewise_constructE
	.align		8
        /*0048*/ 	.dword	_ZN40_INTERNAL_fcebc076_4_k_cu_5dd4af4d_183074cuda3std3__48in_placeE
	.align		8
        /*0050*/ 	.dword	_ZN40_INTERNAL_fcebc076_4_k_cu_5dd4af4d_183074cuda3std6ranges3__45__cpo4swapE
	.align		8
        /*0058*/ 	.dword	_ZN40_INTERNAL_fcebc076_4_k_cu_5dd4af4d_183074cuda3std6ranges3__45__cpo9iter_moveE
	.align		8
        /*0060*/ 	.dword	_ZN40_INTERNAL_fcebc076_4_k_cu_5dd4af4d_183074cute7productE
	.align		8
        /*0068*/ 	.dword	_ZN40_INTERNAL_fcebc076_4_k_cu_5dd4af4d_183074cute1_E
	.align		8
        /*0070*/ 	.dword	$str$25
	.align		8
        /*0078*/ 	.dword	$str$26
	.align		8
        /*0080*/ 	.dword	$str$27
	.align		8
        /*0088*/ 	.dword	$str$28


//--------------------- .text._ZN7cutlass13device_kernelINS_4gemm6kernel13GemmUniversalIN4cute5tupleIJiiiiEEENS1_10collective13CollectiveMmaINS1_35MainloopSm100TmaUmmaWarpSpecializedILi20ELi2ELi4ENS5_IJNS4_1CILi2EEENSA_ILi4EEENSA_ILi1EEEEEEEENS5_IJNSA_ILi256EEENSA_ILi64EEESH_EEENS_12float_e4m3_tENS5_IJlSD_lEEESJ_SK_NS4_8TiledMMAINS4_8MMA_AtomIJNS4_10MMA_TraitsINS4_25SM100_MMA_F8F6F4_2x1SM_SSEJSJ_SJ_fSG_SH_NS4_17integral_constantINS4_4UMMA5MajorELSR_0EEESS_NSP_INSQ_7ScaleInELST_0EEESU_EEEEEENS4_6LayoutINS5_IJSD_SD_SD_EEENS5_IJNSA_ILi0EEESZ_SZ_EEEEENS5_IJNS4_10UnderscoreES12_S12_EEEEENS4_28SM100_TMA_2SM_LOAD_MULTICASTENS4_14ComposedLayoutINS4_7SwizzleILi2ELi4ELi3EEENS4_18smem_ptr_flag_bitsILi8EEENSX_INS5_IJNSA_ILi8EEESH_EEENS5_IJSH_SD_EEEEEEEvNS4_8identityENS4_18SM100_TMA_2SM_LOADES1F_vS1G_EENS_8epilogue10collective18CollectiveEpilogueINS1J_23Sm100TmaWarpSpecializedILi1ELi1ELi64ELb0ELb0EEEJNS5_IJNSA_ILi128EEESH_SH_EEENS5_IJNSX_IS1O_SD_EENSX_ISH_SD_EEEEESJ_SK_SJ_SK_NS1J_6fusion15FusionCallbacksIS1N_NS1T_17LinearCombinationISJ_fSJ_fLNS_15FloatRoundStyleE2EEES1P_S1S_JEEENS4_5SM1004TMEM4LOAD26SM100_TMEM_LOAD_32dp32b64xENS4_13SM90_TMA_LOADES1F_NS4_39AutoVectorizingCopyWithAssumedAlignmentILi128EEENS4_14SM90_TMA_STOREES1F_S25_S25_EEEvvEEEEvNT_6ParamsE --------------------------
	.section	.text._ZN7cutlass13device_kernelINS_4gemm6kernel13GemmUniversalIN4cute5tupleIJiiiiEEENS1_10collective13CollectiveMmaINS1_35MainloopSm100TmaUmmaWarpSpecializedILi20ELi2ELi4ENS5_IJNS4_1CILi2EEENSA_ILi4EEENSA_ILi1EEEEEEEENS5_IJNSA_ILi256EEENSA_ILi64EEESH_EEENS_12float_e4m3_tENS5_IJlSD_lEEESJ_SK_NS4_8TiledMMAINS4_8MMA_AtomIJNS4_10MMA_TraitsINS4_25SM100_MMA_F8F6F4_2x1SM_SSEJSJ_SJ_fSG_SH_NS4_17integral_constantINS4_4UMMA5MajorELSR_0EEESS_NSP_INSQ_7ScaleInELST_0EEESU_EEEEEENS4_6LayoutINS5_IJSD_SD_SD_EEENS5_IJNSA_ILi0EEESZ_SZ_EEEEENS5_IJNS4_10UnderscoreES12_S12_EEEEENS4_28SM100_TMA_2SM_LOAD_MULTICASTENS4_14ComposedLayoutINS4_7SwizzleILi2ELi4ELi3EEENS4_18smem_ptr_flag_bitsILi8EEENSX_INS5_IJNSA_ILi8EEESH_EEENS5_IJSH_SD_EEEEEEEvNS4_8identityENS4_18SM100_TMA_2SM_LOADES1F_vS1G_EENS_8epilogue10collective18CollectiveEpilogueINS1J_23Sm100TmaWarpSpecializedILi1ELi1ELi64ELb0ELb0EEEJNS5_IJNSA_ILi128EEESH_SH_EEENS5_IJNSX_IS1O_SD_EENSX_ISH_SD_EEEEESJ_SK_SJ_SK_NS1J_6fusion15FusionCallbacksIS1N_NS1T_17LinearCombinationISJ_fSJ_fLNS_15FloatRoundStyleE2EEES1P_S1S_JEEENS4_5SM1004TMEM4LOAD26SM100_TMEM_LOAD_32dp32b64xENS4_13SM90_TMA_LOADES1F_NS4_39AutoVectorizingCopyWithAssumedAlignmentILi128EEENS4_14SM90_TMA_STOREES1F_S25_S25_EEEvvEEEEvNT_6ParamsE,"ax",@progbits
	.align	128
.text._ZN7cutlass13device_kernelINS_4gemm6kernel13GemmUniversalIN4cute5tupleIJiiiiEEENS1_10collective13CollectiveMmaINS1_35MainloopSm100TmaUmmaWarpSpecializedILi20ELi2ELi4ENS5_IJNS4_1CILi2EEENSA_ILi4EEENSA_ILi1EEEEEEEENS5_IJNSA_ILi256EEENSA_ILi64EEESH_EEENS_12float_e4m3_tENS5_IJlSD_lEEESJ_SK_NS4_8TiledMMAINS4_8MMA_AtomIJNS4_10MMA_TraitsINS4_25SM100_MMA_F8F6F4_2x1SM_SSEJSJ_SJ_fSG_SH_NS4_17integral_constantINS4_4UMMA5MajorELSR_0EEESS_NSP_INSQ_7ScaleInELST_0EEESU_EEEEEENS4_6LayoutINS5_IJSD_SD_SD_EEENS5_IJNSA_ILi0EEESZ_SZ_EEEEENS5_IJNS4_10UnderscoreES12_S12_EEEEENS4_28SM100_TMA_2SM_LOAD_MULTICASTENS4_14ComposedLayoutINS4_7SwizzleILi2ELi4ELi3EEENS4_18smem_ptr_flag_bitsILi8EEENSX_INS5_IJNSA_ILi8EEESH_EEENS5_IJSH_SD_EEEEEEEvNS4_8identityENS4_18SM100_TMA_2SM_LOADES1F_vS1G_EENS_8epilogue10collective18CollectiveEpilogueINS1J_23Sm100TmaWarpSpecializedILi1ELi1ELi64ELb0ELb0EEEJNS5_IJNSA_ILi128EEESH_SH_EEENS5_IJNSX_IS1O_SD_EENSX_ISH_SD_EEEEESJ_SK_SJ_SK_NS1J_6fusion15FusionCallbacksIS1N_NS1T_17LinearCombinationISJ_fSJ_fLNS_15FloatRoundStyleE2EEES1P_S1S_JEEENS4_5SM1004TMEM4LOAD26SM100_TMEM_LOAD_32dp32b64xENS4_13SM90_TMA_LOADES1F_NS4_39AutoVectorizingCopyWithAssumedAlignmentILi128EEENS4_14SM90_TMA_STOREES1F_S25_S25_EEEvvEEEEvNT_6ParamsE:
        .type           _ZN7cutlass13device_kernelINS_4gemm6kernel13GemmUniversalIN4cute5tupleIJiiiiEEENS1_10collective13CollectiveMmaINS1_35MainloopSm100TmaUmmaWarpSpecializedILi20ELi2ELi4ENS5_IJNS4_1CILi2EEENSA_ILi4EEENSA_ILi1EEEEEEEENS5_IJNSA_ILi256EEENSA_ILi64EEESH_EEENS_12float_e4m3_tENS5_IJlSD_lEEESJ_SK_NS4_8TiledMMAINS4_8MMA_AtomIJNS4_10MMA_TraitsINS4_25SM100_MMA_F8F6F4_2x1SM_SSEJSJ_SJ_fSG_SH_NS4_17integral_constantINS4_4UMMA5MajorELSR_0EEESS_NSP_INSQ_7ScaleInELST_0EEESU_EEEEEENS4_6LayoutINS5_IJSD_SD_SD_EEENS5_IJNSA_ILi0EEESZ_SZ_EEEEENS5_IJNS4_10UnderscoreES12_S12_EEEEENS4_28SM100_TMA_2SM_LOAD_MULTICASTENS4_14ComposedLayoutINS4_7SwizzleILi2ELi4ELi3EEENS4_18smem_ptr_flag_bitsILi8EEENSX_INS5_IJNSA_ILi8EEESH_EEENS5_IJSH_SD_EEEEEEEvNS4_8identityENS4_18SM100_TMA_2SM_LOADES1F_vS1G_EENS_8epilogue10collective18CollectiveEpilogueINS1J_23Sm100TmaWarpSpecializedILi1ELi1ELi64ELb0ELb0EEEJNS5_IJNSA_ILi128EEESH_SH_EEENS5_IJNSX_IS1O_SD_EENSX_ISH_SD_EEEEESJ_SK_SJ_SK_NS1J_6fusion15FusionCallbacksIS1N_NS1T_17LinearCombinationISJ_fSJ_fLNS_15FloatRoundStyleE2EEES1P_S1S_JEEENS4_5SM1004TMEM4LOAD26SM100_TMEM_LOAD_32dp32b64xENS4_13SM90_TMA_LOADES1F_NS4_39AutoVectorizingCopyWithAssumedAlignmentILi128EEENS4_14SM90_TMA_STOREES1F_S25_S25_EEEvvEEEEvNT_6ParamsE,@function
        .size           _ZN7cutlass13device_kernelINS_4gemm6kernel13GemmUniversalIN4cute5tupleIJiiiiEEENS1_10collective13CollectiveMmaINS1_35MainloopSm100TmaUmmaWarpSpecializedILi20ELi2ELi4ENS5_IJNS4_1CILi2EEENSA_ILi4EEENSA_ILi1EEEEEEEENS5_IJNSA_ILi256EEENSA_ILi64EEESH_EEENS_12float_e4m3_tENS5_IJlSD_lEEESJ_SK_NS4_8TiledMMAINS4_8MMA_AtomIJNS4_10MMA_TraitsINS4_25SM100_MMA_F8F6F4_2x1SM_SSEJSJ_SJ_fSG_SH_NS4_17integral_constantINS4_4UMMA5MajorELSR_0EEESS_NSP_INSQ_7ScaleInELST_0EEESU_EEEEEENS4_6LayoutINS5_IJSD_SD_SD_EEENS5_IJNSA_ILi0EEESZ_SZ_EEEEENS5_IJNS4_10UnderscoreES12_S12_EEEEENS4_28SM100_TMA_2SM_LOAD_MULTICASTENS4_14ComposedLayoutINS4_7SwizzleILi2ELi4ELi3EEENS4_18smem_ptr_flag_bitsILi8EEENSX_INS5_IJNSA_ILi8EEESH_EEENS5_IJSH_SD_EEEEEEEvNS4_8identityENS4_18SM100_TMA_2SM_LOADES1F_vS1G_EENS_8epilogue10collective18CollectiveEpilogueINS1J_23Sm100TmaWarpSpecializedILi1ELi1ELi64ELb0ELb0EEEJNS5_IJNSA_ILi128EEESH_SH_EEENS5_IJNSX_IS1O_SD_EENSX_ISH_SD_EEEEESJ_SK_SJ_SK_NS1J_6fusion15FusionCallbacksIS1N_NS1T_17LinearCombinationISJ_fSJ_fLNS_15FloatRoundStyleE2EEES1P_S1S_JEEENS4_5SM1004TMEM4LOAD26SM100_TMEM_LOAD_32dp32b64xENS4_13SM90_TMA_LOADES1F_NS4_39AutoVectorizingCopyWithAssumedAlignmentILi128EEENS4_14SM90_TMA_STOREES1F_S25_S25_EEEvvEEEEvNT_6ParamsE,(.L_x_198 - _ZN7cutlass13device_kernelINS_4gemm6kernel13GemmUniversalIN4cute5tupleIJiiiiEEENS1_10collective13CollectiveMmaINS1_35MainloopSm100TmaUmmaWarpSpecializedILi20ELi2ELi4ENS5_IJNS4_1CILi2EEENSA_ILi4EEENSA_ILi1EEEEEEEENS5_IJNSA_ILi256EEENSA_ILi64EEESH_EEENS_12float_e4m3_tENS5_IJlSD_lEEESJ_SK_NS4_8TiledMMAINS4_8MMA_AtomIJNS4_10MMA_TraitsINS4_25SM100_MMA_F8F6F4_2x1SM_SSEJSJ_SJ_fSG_SH_NS4_17integral_constantINS4_4UMMA5MajorELSR_0EEESS_NSP_INSQ_7ScaleInELST_0EEESU_EEEEEENS4_6LayoutINS5_IJSD_SD_SD_EEENS5_IJNSA_ILi0EEESZ_SZ_EEEEENS5_IJNS4_10UnderscoreES12_S12_EEEEENS4_28SM100_TMA_2SM_LOAD_MULTICASTENS4_14ComposedLayoutINS4_7SwizzleILi2ELi4ELi3EEENS4_18smem_ptr_flag_bitsILi8EEENSX_INS5_IJNSA_ILi8EEESH_EEENS5_IJSH_SD_EEEEEEEvNS4_8identityENS4_18SM100_TMA_2SM_LOADES1F_vS1G_EENS_8epilogue10collective18CollectiveEpilogueINS1J_23Sm100TmaWarpSpecializedILi1ELi1ELi64ELb0ELb0EEEJNS5_IJNSA_ILi128EEESH_SH_EEENS5_IJNSX_IS1O_SD_EENSX_ISH_SD_EEEEESJ_SK_SJ_SK_NS1J_6fusion15FusionCallbacksIS1N_NS1T_17LinearCombinationISJ_fSJ_fLNS_15FloatRoundStyleE2EEES1P_S1S_JEEENS4_5SM1004TMEM4LOAD26SM100_TMEM_LOAD_32dp32b64xENS4_13SM90_TMA_LOADES1F_NS4_39AutoVectorizingCopyWithAssumedAlignmentILi128EEENS4_14SM90_TMA_STOREES1F_S25_S25_EEEvvEEEEvNT_6ParamsE)
        .other          _ZN7cutlass13device_kernelINS_4gemm6kernel13GemmUniversalIN4cute5tupleIJiiiiEEENS1_10collective13CollectiveMmaINS1_35MainloopSm100TmaUmmaWarpSpecializedILi20ELi2ELi4ENS5_IJNS4_1CILi2EEENSA_ILi4EEENSA_ILi1EEEEEEEENS5_IJNSA_ILi256EEENSA_ILi64EEESH_EEENS_12float_e4m3_tENS5_IJlSD_lEEESJ_SK_NS4_8TiledMMAINS4_8MMA_AtomIJNS4_10MMA_TraitsINS4_25SM100_MMA_F8F6F4_2x1SM_SSEJSJ_SJ_fSG_SH_NS4_17integral_constantINS4_4UMMA5MajorELSR_0EEESS_NSP_INSQ_7ScaleInELST_0EEESU_EEEEEENS4_6LayoutINS5_IJSD_SD_SD_EEENS5_IJNSA_ILi0EEESZ_SZ_EEEEENS5_IJNS4_10UnderscoreES12_S12_EEEEENS4_28SM100_TMA_2SM_LOAD_MULTICASTENS4_14ComposedLayoutINS4_7SwizzleILi2ELi4ELi3EEENS4_18smem_ptr_flag_bitsILi8EEENSX_INS5_IJNSA_ILi8EEESH_EEENS5_IJSH_SD_EEEEEEEvNS4_8identityENS4_18SM100_TMA_2SM_LOADES1F_vS1G_EENS_8epilogue10collective18CollectiveEpilogueINS1J_23Sm100TmaWarpSpecializedILi1ELi1ELi64ELb0ELb0EEEJNS5_IJNSA_ILi128EEESH_SH_EEENS5_IJNSX_IS1O_SD_EENSX_ISH_SD_EEEEESJ_SK_SJ_SK_NS1J_6fusion15FusionCallbacksIS1N_NS1T_17LinearCombinationISJ_fSJ_fLNS_15FloatRoundStyleE2EEES1P_S1S_JEEENS4_5SM1004TMEM4LOAD26SM100_TMEM_LOAD_32dp32b64xENS4_13SM90_TMA_LOADES1F_NS4_39AutoVectorizingCopyWithAssumedAlignmentILi128EEENS4_14SM90_TMA_STOREES1F_S25_S25_EEEvvEEEEvNT_6ParamsE,@"STO_CUDA_ENTRY STV_DEFAULT"
_ZN7cutlass13device_kernelINS_4gemm6kernel13GemmUniversalIN4cute5tupleIJiiiiEEENS1_10collective13CollectiveMmaINS1_35MainloopSm100TmaUmmaWarpSpecializedILi20ELi2ELi4ENS5_IJNS4_1CILi2EEENSA_ILi4EEENSA_ILi1EEEEEEEENS5_IJNSA_ILi256EEENSA_ILi64EEESH_EEENS_12float_e4m3_tENS5_IJlSD_lEEESJ_SK_NS4_8TiledMMAINS4_8MMA_AtomIJNS4_10MMA_TraitsINS4_25SM100_MMA_F8F6F4_2x1SM_SSEJSJ_SJ_fSG_SH_NS4_17integral_constantINS4_4UMMA5MajorELSR_0EEESS_NSP_INSQ_7ScaleInELST_0EEESU_EEEEEENS4_6LayoutINS5_IJSD_SD_SD_EEENS5_IJNSA_ILi0EEESZ_SZ_EEEEENS5_IJNS4_10UnderscoreES12_S12_EEEEENS4_28SM100_TMA_2SM_LOAD_MULTICASTENS4_14ComposedLayoutINS4_7SwizzleILi2ELi4ELi3EEENS4_18smem_ptr_flag_bitsILi8EEENSX_INS5_IJNSA_ILi8EEESH_EEENS5_IJSH_SD_EEEEEEEvNS4_8identityENS4_18SM100_TMA_2SM_LOADES1F_vS1G_EENS_8epilogue10collective18CollectiveEpilogueINS1J_23Sm100TmaWarpSpecializedILi1ELi1ELi64ELb0ELb0EEEJNS5_IJNSA_ILi128EEESH_SH_EEENS5_IJNSX_IS1O_SD_EENSX_ISH_SD_EEEEESJ_SK_SJ_SK_NS1J_6fusion15FusionCallbacksIS1N_NS1T_17LinearCombinationISJ_fSJ_fLNS_15FloatRoundStyleE2EEES1P_S1S_JEEENS4_5SM1004TMEM4LOAD26SM100_TMEM_LOAD_32dp32b64xENS4_13SM90_TMA_LOADES1F_NS4_39AutoVectorizingCopyWithAssumedAlignmentILi128EEENS4_14SM90_TMA_STOREES1F_S25_S25_EEEvvEEEEvNT_6ParamsE:
[----:B------:R-:W1:Y:S01]  /*0000*/  LDC R1, c[0x0][0x37c] ;  /* 0x0000df00ff017b82 */ /* 0x000e620000000800 */
[----:B------:R-:W2:Y:S01]  /*0010*/  S2R R131, SR_TID.X ;  /* 0x0000000000837919 */ /* 0x000ea20000002100 */
[----:B------:R-:W3:Y:S06]  /*0020*/  LDCU.64 UR6, c[0x0][0x890] ;  /* 0x00011200ff0677ac */ /* 0x000eec0008000a00 */
[----:B------:R-:W4:Y:S01]  /*0030*/  S2UR UR54, SR_CgaCtaId ;  /* 0x00000000003679c3 */ /* 0x000f220000008800 */
[----:B------:R-:W-:Y:S01]  /*0040*/  PRMT R141, RZ, 0x7610, R141 ;  /* 0x00007610ff8d7816 */ /* 0x000fe2000000008d */
[----:B------:R-:W1:Y:S01]  /*0050*/  LDCU.64 UR52, c[0x0][0x358] ;  /* 0x00006b00ff3477ac */ /* 0x000e620008000a00 */
[----:B------:R-:W-:-:S02]  /*0060*/  ELECT P0, URZ, PT ;  /* 0x0000000000ff782f */ /* 0x000fc40003800000 */
[----:B---3--:R-:W-:-:S04]  /*0070*/  ISETP.NE.U32.AND P1, PT, RZ, UR6, PT ;  /* 0x00000006ff007c0c */ /* 0x008fc8000bf25070 */
[----:B------:R-:W-:Y:S01]  /*0080*/  ISETP.NE.AND.EX P2, PT, RZ, UR7, PT, P1 ;  /* 0x00000007ff007c0c */ /* 0x000fe2000bf45310 */
[----:B----4-:R-:W-:Y:S02]  /*0090*/  ULOP3.LUT UR15, UR54, 0x1, URZ, 0xc0, !UPT ;  /* 0x00000001360f7892 */ /* 0x010fe4000f8ec0ff */
[----:B------:R-:W-:Y:S01]  /*00a0*/  ULOP3.LUT UR12, UR54, 0x1, URZ, 0x3c, !UPT ;  /* 0x00000001360c7892 */ /* 0x000fe2000f8e3cff */
[----:B--2---:R-:W-:-:S05]  /*00b0*/  SHF.R.U32.HI R142, RZ, 0x5, R131 ;  /* 0x00000005ff8e7819 */ /* 0x004fca0000011683 */
[----:B------:R-:W2:Y:S02]  /*00c0*/  SHFL.IDX PT, R0, R142, RZ, 0x1f ;  /* 0x00001fff8e007589 */ /* 0x000ea400000e0000 */
[----:B--2---:R-:W-:Y:S02]  /*00d0*/  R2UR UR11, R0 ;  /* 0x00000000000b72ca */ /* 0x004fe400000e0000 */
[----:B-1----:R-:W-:Y:S05]  /*00e0*/  @P2 BRA `(.L_x_0) ;  /* 0x00000000002c2947 */ /* 0x002fea0003800000 */
[----:B------:R-:W1:Y:S02]  /*00f0*/  LDCU.64 UR4, c[0x0][0x888] ;  /* 0x00011100ff0477ac */ /* 0x000e640008000a00 */
[----:B-1----:R-:W-:-:S04]  /*0100*/  UISETP.NE.U32.AND UP0, UPT, UR4, URZ, UPT ;  /* 0x000000ff0400728c */ /* 0x002fc8000bf05070 */
[----:B------:R-:W-:-:S09]  /*0110*/  UISETP.NE.AND.EX UP0, UPT, UR5, URZ, UPT, UP0 ;  /* 0x000000ff0500728c */ /* 0x000fd2000bf05300 */
[----:B------:R-:W-:Y:S05]  /*0120*/  BRA.U !UP0, `(.L_x_1) ;  /* 0x0000000108107547 */ /* 0x000fea000b800000 */
[----:B------:R-:W1:Y:S02]  /*0130*/  LDC.64 R2, c[0x0][0x888] ;  /* 0x00022200ff027b82 */ /* 0x000e640000000a00 */
[----:B-1----:R1:W5:Y:S01]  /*0140*/  LDG.E R71, desc[UR52][R2.64] ;  /* 0x0000003402477981 */ /* 0x002362000c1e1900 */
[----:B------:R-:W-:Y:S01]  /*0150*/  HFMA2 R141, -RZ, RZ, 0, 5.9604644775390625e-08 ;  /* 0x00000001ff8d7431 */ /* 0x000fe200000001ff */
[----:B------:R-:W-:Y:S05]  /*0160*/  BRA `(.L_x_0) ;  /* 0x00000000000c7947 */ /* 0x000fea0003800000 */
.L_x_1:
[----:B------:R-:W1:Y:S01]  /*0170*/  LDCU UR4, c[0x0][0x880] ;  /* 0x00011000ff0477ac */ /* 0x000e620008000800 */
[----:B------:R-:W-:Y:S01]  /*0180*/  HFMA2 R141, -RZ, RZ, 0, 5.9604644775390625e-08 ;  /* 0x00000001ff8d7431 */ /* 0x000fe200000001ff */
[----:B-1----:R-:W-:-:S07]  /*0190*/  MOV R71, UR4 ;  /* 0x0000000400477c02 */ /* 0x002fce0008000f00 */
.L_x_0:
[----:B------:R-:W2:Y:S02]  /*01a0*/  LDCU.64 UR4, c[0x0][0x8b0] ;  /* 0x00011600ff0477ac */ /* 0x000ea40008000a00 */
[----:B--2---:R-:W-:-:S04]  /*01b0*/  UISETP.NE.U32.AND UP0, UPT, UR4, URZ, UPT ;  /* 0x000000ff0400728c */ /* 0x004fc8000bf05070 */
[----:B------:R-:W-:-:S09]  /*01c0*/  UISETP.NE.AND.EX UP0, UPT, UR5, URZ, UPT, UP0 ;  /* 0x000000ff0500728c */ /* 0x000fd2000bf05300 */
[----:B------:R-:W-:Y:S05]  /*01d0*/  BRA.U UP0, `(.L_x_2) ;  /* 0x0000000100247547 */ /* 0x000fea000b800000 */
[----:B------:R-:W2:Y:S02]  /*01e0*/  LDCU.64 UR4, c[0x0][0x8a8] ;  /* 0x00011500ff0477ac */ /* 0x000ea40008000a00 */
[----:B--2---:R-:W-:-:S04]  /*01f0*/  UISETP.NE.U32.AND UP0, UPT, UR4, URZ, UPT ;  /* 0x000000ff0400728c */ /* 0x004fc8000bf05070 */
[----:B------:R-:W-:-:S09]  /*0200*/  UISETP.NE.AND.EX UP0, UPT, UR5, URZ, UPT, UP0 ;  /* 0x000000ff0500728c */ /* 0x000fd2000bf05300 */
[----:B------:R-:W-:Y:S05]  /*0210*/  BRA.U !UP0, `(.L_x_3) ;  /* 0x00000001080c7547 */ /* 0x000fea000b800000 */
[----:B-1----:R-:W1:Y:S02]  /*0220*/  LDC.64 R2, c[0x0][0x8a8] ;  /* 0x00022a00ff027b82 */ /* 0x002e640000000a00 */
[----:B-1----:R2:W5:Y:S01]  /*0230*/  LDG.E R70, desc[UR52][R2.64] ;  /* 0x0000003402467981 */ /* 0x002562000c1e1900 */
[----:B------:R-:W-:Y:S05]  /*0240*/  BRA `(.L_x_2) ;  /* 0x0000000000087947 */ /* 0x000fea0003800000 */
.L_x_3:
[----:B------:R-:W2:Y:S02]  /*0250*/  LDCU UR4, c[0x0][0x8a0] ;  /* 0x00011400ff0477ac */ /* 0x000ea40008000800 */
[----:B--2---:R-:W-:Y:S02]  /*0260*/  MOV R70, UR4 ;  /* 0x0000000400467c02 */ /* 0x004fe40008000f00 */
.L_x_2:
[----:B------:R-:W-:Y:S01]  /*0270*/  IMAD.U32 R0, RZ, RZ, UR11 ;  /* 0x0000000bff007e24 */ /* 0x000fe2000f8e00ff */
[----:B------:R-:W-:Y:S04]  /*0280*/  BSSY.RECONVERGENT B0, `(.L_x_4) ;  /* 0x000000c000007945 */ /* 0x000fe80003800200 */
[C---:B------:R-:W-:Y:S02]  /*0290*/  ISETP.NE.OR P3, PT, R0.reuse, 0x1, !P0 ;  /* 0x000000010000780c */ /* 0x040fe40004765670 */
[----:B------:R-:W-:-:S11]  /*02a0*/  ISETP.NE.OR P2, PT, R0, 0x3, !P0 ;  /* 0x000000030000780c */ /* 0x000fd60004745670 */
[----:B------:R-:W-:Y:S05]  /*02b0*/  @P3 BRA `(.L_x_5) ;  /* 0x0000000000203947 */ /* 0x000fea0003800000 */
[----:B------:R-:W3:Y:S02]  /*02c0*/  LDCU.64 UR4, c[0x0][0x348] ;  /* 0x00006900ff0477ac */ /* 0x000ee40008000a00 */
[----:B---3--:R-:W-:Y:S02]  /*02d0*/  UIADD3 UR8, UP1, UPT, UR4, 0x80, URZ ;  /* 0x0000008004087890 */ /* 0x008fe4000ff3e0ff */
[----:B------:R-:W-:Y:S02]  /*02e0*/  UIADD3 UR4, UP0, UPT, UR4, 0x180, URZ ;  /* 0x0000018004047890 */ /* 0x000fe4000ff1e0ff */
[----:B------:R-:W-:Y:S02]  /*02f0*/  UIADD3.X UR9, UPT, UPT, URZ, UR5, URZ, UP1, !UPT ;  /* 0x00000005ff097290 */ /* 0x000fe40008ffe4ff */
[----:B------:R-:W-:-:S07]  /*0300*/  UIADD3.X UR5, UPT, UPT, URZ, UR5, URZ, UP0, !UPT ;  /* 0x00000005ff057290 */ /* 0x000fce00087fe4ff */
[----:B------:R3:W-:Y:S02]  /*0310*/  UTMACCTL.PF [UR8] ;  /* 0x00000000080079b9 */ /* 0x0007e40008040000 */
[----:B------:R3:W-:Y:S02]  /*0320*/  UTMACCTL.PF [UR4] ;  /* 0x00000000040079b9 */ /* 0x0007e40008040000 */
[----:B---3--:R-:W-:Y:S01]  /*0330*/  NOP ;  /* 0x0000000000007918 */ /* 0x008fe20000000000 */
.L_x_5:
[----:B------:R-:W-:Y:S05]  /*0340*/  BSYNC.RECONVERGENT B0 ;  /* 0x0000000000007941 */ /* 0x000fea0003800200 */
.L_x_4:
[----:B------:R-:W-:Y:S04]  /*0350*/  BSSY.RECONVERGENT B0, `(.L_x_6) ;  /* 0x000000a000007945 */ /* 0x000fe80003800200 */
        /* <DEDUP_REMOVED lines=9> */
.L_x_7:
[----:B------:R-:W-:Y:S05]  /*03f0*/  BSYNC.RECONVERGENT B0 ;  /* 0x0000000000007941 */ /* 0x000fea0003800200 */
.L_x_6:
[----:B------:R-:W3:Y:S01]  /*0400*/  LDCU.64 UR4, c[0x0][0x888] ;  /* 0x00011100ff0477ac */ /* 0x000ee20008000a00 */
[----:B------:R-:W-:Y:S01]  /*0410*/  ISETP.NE.AND.EX P1, PT, RZ, UR7, PT, P1 ;  /* 0x00000007ff007c0c */ /* 0x000fe2000bf25310 */
[----:B------:R-:W-:Y:S01]  /*0420*/  UPLOP3.LUT UP4, UPT, UPT, UPT, UPT, 0x80, 0x8 ;  /* 0x000000000008789c */ /* 0x000fe20003f8f070 */
[----:B---3--:R-:W-:-:S04]  /*0430*/  ISETP.NE.U32.AND P2, PT, RZ, UR4, PT ;  /* 0x00000004ff007c0c */ /* 0x008fc8000bf45070 */
[----:B------:R-:W-:-:S13]  /*0440*/  ISETP.NE.AND.EX P2, PT, RZ, UR5, PT, P2 ;  /* 0x00000005ff007c0c */ /* 0x000fda000bf45320 */
[----:B------:R-:W-:Y:S05]  /*0450*/  @P2 BRA P1, `(.L_x_8) ;  /* 0x0000000000282947 */ /* 0x000fea0000800000 */
[----:B------:R-:W-:Y:S01]  /*0460*/  UISETP.NE.U32.AND UP0, UPT, UR6, URZ, UPT ;  /* 0x000000ff0600728c */ /* 0x000fe2000bf05070 */
[----:B-----5:R-:W-:Y:S01]  /*0470*/  FSETP.NEU.AND P1, PT, R71, RZ, PT ;  /* 0x000000ff4700720b */ /* 0x020fe20003f2d000 */
[----:B------:R-:W-:Y:S02]  /*0480*/  UISETP.NE.U32.AND UP2, UPT, UR4, URZ, UPT ;  /* 0x000000ff0400728c */ /* 0x000fe4000bf45070 */
[----:B------:R-:W-:Y:S02]  /*0490*/  UISETP.NE.AND.EX UP1, UPT, UR7, URZ, UPT, UP0 ;  /* 0x000000ff0700728c */ /* 0x000fe4000bf25300 */
[----:B------:R-:W-:-:S04]  /*04a0*/  UISETP.NE.AND.EX UP0, UPT, UR5, URZ, UPT, UP2 ;  /* 0x000000ff0500728c */ /* 0x000fc8000bf05320 */
[----:B------:R-:W-:-:S04]  /*04b0*/  USEL UR4, URZ, 0xffffffff, UP0 ;  /* 0xffffffffff047887 */ /* 0x000fc80008000000 */
[----:B------:R-:W-:Y:S01]  /*04c0*/  VOTEU.ANY UP0, P1 ;  /* 0x0000000000ff7886 */ /* 0x000fe20000800100 */
[----:B------:R-:W-:-:S04]  /*04d0*/  @!UP1 USEL UR4, URZ, 0xffffffff, UP0 ;  /* 0xffffffffff049887 */ /* 0x000fc80008000000 */
[----:B------:R-:W-:-:S04]  /*04e0*/  ULOP3.LUT UR4, UR4, 0x1, URZ, 0xc0, !UPT ;  /* 0x0000000104047892 */ /* 0x000fc8000f8ec0ff */
[----:B------:R-:W-:-:S11]  /*04f0*/  UISETP.NE.U32.AND UP4, UPT, UR4, 0x1, UPT ;  /* 0x000000010400788c */ /* 0x000fd6000bf85070 */
.L_x_8:
[----:B------:R-:W3:Y:S01]  /*0500*/  SHFL.IDX PT, R0, R142, RZ, 0x1f ;  /* 0x00001fff8e007589 */ /* 0x000ee200000e0000 */
[----:B------:R-:W-:-:S04]  /*0510*/  UISETP.NE.AND UP0, UPT, UR11, 0x2, UPT ;  /* 0x000000020b00788c */ /* 0x000fc8000bf05270 */
[----:B------:R-:W-:Y:S02]  /*0520*/  UISETP.EQ.AND UP1, UPT, UR15, URZ, !UP0 ;  /* 0x000000ff0f00728c */ /* 0x000fe4000c722270 */
[----:B------:R-:W-:-:S04]  /*0530*/  USEL UR26, URZ, 0x1, UP0 ;  /* 0x00000001ff1a7887 */ /* 0x000fc80008000000 */
[----:B------:R-:W-:Y:S02]  /*0540*/  PLOP3.LUT P3, PT, P0, PT, UP1, 0x80, 0x8 ;  /* 0x000000000008781c */ /* 0x000fe4000076f018 */
[----:B---3--:R-:W-:-:S13]  /*0550*/  ISETP.NE.AND P1, PT, R0, RZ, PT ;  /* 0x000000ff0000720c */ /* 0x008fda0003f25270 */
[----:B------:R-:W-:Y:S05]  /*0560*/  @P1 BRA `(.L_x_9) ;  /* 0x0000000000e01947 */ /* 0x000fea0003800000 */
[----:B------:R-:W-:Y:S01]  /*0570*/  ELECT P1, URZ, PT ;  /* 0x0000000000ff782f */ /* 0x000fe20003820000 */
[----:B------:R-:W-:-:S12]  /*0580*/  BSSY.RECONVERGENT B0, `(.L_x_9) ;  /* 0x0000036000007945 */ /* 0x000fd80003800200 */
[----:B------:R-:W-:Y:S05]  /*0590*/  @!P1 BRA `(.L_x_10) ;  /* 0x0000000000d09947 */ /* 0x000fea0003800000 */
[----:B------:R-:W-:Y:S01]  /*05a0*/  UMOV UR6, 0x400 ;  /* 0x0000040000067882 */ /* 0x000fe20000000000 */
[----:B------:R-:W-:Y:S01]  /*05b0*/  UMOV UR5, 0x1 ;  /* 0x0000000100057882 */ /* 0x000fe20000000000 */
[----:B------:R-:W-:Y:S01]  /*05c0*/  UMOV UR4, 0x4 ;  /* 0x0000000400047882 */ /* 0x000fe20000000000 */
[----:B------:R-:W-:Y:S02]  /*05d0*/  ULEA UR6, UR54, UR6, 0x18 ;  /* 0x0000000636067291 */ /* 0x000fe4000f8ec0ff */
[----:B------:R-:W-:-:S04]  /*05e0*/  UIADD3 UR8, UPT, UPT, -UR5, 0x100000, URZ ;  /* 0x0010000005087890 */ /* 0x000fc8000fffe1ff */
[----:B------:R-:W-:Y:S02]  /*05f0*/  USHF.L.U32 UR9, UR8, 0xb, URZ ;  /* 0x0000000b08097899 */ /* 0x000fe400080006ff */
[----:B------:R-:W-:Y:S02]  /*0600*/  USHF.L.U32 UR8, UR8, 0x1, URZ ;  /* 0x0000000108087899 */ /* 0x000fe400080006ff */
[----:B------:R-:W-:-:S04]  /*0610*/  UIADD3 UR4, UPT, UPT, -UR4, 0x100000, URZ ;  /* 0x0010000004047890 */ /* 0x000fc8000fffe1ff */
[----:B------:R-:W-:Y:S02]  /*0620*/  USHF.L.U32 UR5, UR4, 0xb, URZ ;  /* 0x0000000b04057899 */ /* 0x000fe400080006ff */
[----:B------:R-:W-:Y:S01]  /*0630*/  USHF.L.U32 UR4, UR4, 0x1, URZ ;  /* 0x0000000104047899 */ /* 0x000fe200080006ff */
[----:B------:R-:W3:Y:S03]  /*0640*/  FENCE.VIEW.ASYNC.S ;  /* 0x00000000000073c6 */ /* 0x000ee60000000000 */
[----:B---3--:R3:W4:Y:S08]  /*0650*/  SYNCS.EXCH.64 URZ, [UR6], UR8 ;  /* 0x0000000806ff75b2 */ /* 0x0087300008000100 */
[----:B------:R3:W1:Y:S01]  /*0660*/  SYNCS.EXCH.64 URZ, [UR6+0xa0], UR4 ;  /* 0x0000a00406ff75b2 */ /* 0x0006620008000100 */
        /* <DEDUP_REMOVED lines=37> */
[----:B------:R3:W1:Y:S02]  /*08c0*/  SYNCS.EXCH.64 URZ, [UR6+0x138], UR4 ;  /* 0x0001380406ff75b2 */ /* 0x0006640008000100 */
[----:B---34-:R-:W-:Y:S01]  /*08d0*/  NOP ;  /* 0x0000000000007918 */ /* 0x018fe20000000000 */
.L_x_10:
[----:B------:R-:W-:Y:S05]  /*08e0*/  BSYNC.RECONVERGENT B0 ;  /* 0x0000000000007941 */ /* 0x000fea0003800200 */
.L_x_9:
[----:B------:R-:W3:Y:S01]  /*08f0*/  SHFL.IDX PT, R0, R142, RZ, 0x1f ;  /* 0x00001fff8e007589 */ /* 0x000ee200000e0000 */
[----:B------:R-:W-:Y:S01]  /*0900*/  NOP ;  /* 0x0000000000007918 */ /* 0x000fe20000000000 */
[----:B---3--:R-:W-:-:S13]  /*0910*/  ISETP.NE.AND P1, PT, R0, 0x1, PT ;  /* 0x000000010000780c */ /* 0x008fda0003f25270 */
[----:B------:R-:W-:Y:S05]  /*0920*/  @P1 BRA `(.L_x_11) ;  /* 0x00000000003c1947 */ /* 0x000fea0003800000 */
        /* <DEDUP_REMOVED lines=10> */
[----:B------:R-:W-:Y:S01]  /*09d0*/  ELECT P1, URZ, PT ;  /* 0x0000000000ff782f */ /* 0x000fe20003820000 */
[----:B------:R-:W3:Y:S02]  /*09e0*/  FENCE.VIEW.ASYNC.S ;  /* 0x00000000000073c6 */ /* 0x000ee40000000000 */
[----:B---3--:R3:W4:Y:S08]  /*09f0*/  SYNCS.EXCH.64 URZ, [UR6+0x140], UR8 ;  /* 0x0001400806ff75b2 */ /* 0x0087300008000100 */
[----:B------:R3:W1:Y:S01]  /*0a00*/  SYNCS.EXCH.64 URZ, [UR6+0x148], UR4 ;  /* 0x0001480406ff75b2 */ /* 0x0006620008000100 */
[----:B------:R-:W-:Y:S01]  /*0a10*/  NOP ;  /* 0x0000000000007918 */ /* 0x000fe20000000000 */
.L_x_11:
[----:B------:R-:W2:Y:S01]  /*0a20*/  SHFL.IDX PT, R0, R142, RZ, 0x1f ;  /* 0x00001fff8e007589 */ /* 0x000ea200000e0000 */
[----:B------:R-:W-:Y:S01]  /*0a30*/  NOP ;  /* 0x0000000000007918 */ /* 0x000fe20000000000 */
[----:B--2---:R-:W-:-:S13]  /*0a40*/  ISETP.NE.AND P1, PT, R0, 0x3, PT ;  /* 0x000000030000780c */ /* 0x004fda0003f25270 */
[----:B------:R-:W-:Y:S05]  /*0a50*/  @P1 BRA `(.L_x_12) ;  /* 0x00000000002c1947 */ /* 0x000fea0003800000 */
[----:B---3--:R-:W-:Y:S01]  /*0a60*/  UMOV UR5, 0x400 ;  /* 0x0000040000057882 */ /* 0x008fe20000000000 */
[----:B------:R-:W-:Y:S01]  /*0a70*/  UMOV UR4, 0x20 ;  /* 0x0000002000047882 */ /* 0x000fe20000000000 */
[----:B------:R-:W-:Y:S02]  /*0a80*/  ULEA UR5, UR54, UR5, 0x18 ;  /* 0x0000000536057291 */ /* 0x000fe4000f8ec0ff */
[----:B------:R-:W-:-:S04]  /*0a90*/  UIADD3 UR6, UPT, UPT, -UR4, 0x100000, URZ ;  /* 0x0010000004067890 */ /* 0x000fc8000fffe1ff */
[----:B------:R-:W-:Y:S02]  /*0aa0*/  USHF.L.U32 UR7, UR6, 0xb, URZ ;  /* 0x0000000b06077899 */ /* 0x000fe400080006ff */
[----:B------:R-:W-:Y:S01]  /*0ab0*/  USHF.L.U32 UR6, UR6, 0x1, URZ ;  /* 0x0000000106067899 */ /* 0x000fe200080006ff */
[----:B------:R-:W-:Y:S01]  /*0ac0*/  ELECT P1, URZ, PT ;  /* 0x0000000000ff782f */ /* 0x000fe20003820000 */
[----:B------:R-:W2:Y:S10]  /*0ad0*/  FENCE.VIEW.ASYNC.S ;  /* 0x00000000000073c6 */ /* 0x000eb40000000000 */
[----:B--2---:R2:W3:Y:S01]  /*0ae0*/  SYNCS.EXCH.64 URZ, [UR5+0x150], UR6 ;  /* 0x0001500605ff75b2 */ /* 0x0044e20008000100 */
[----:B------:R2:W1:Y:S01]  /*0af0*/  SYNCS.EXCH.64 URZ, [UR5+0x158], UR6 ;  /* 0x0001580605ff75b2 */ /* 0x0004620008000100 */
[----:B------:R-:W-:Y:S01]  /*0b00*/  NOP ;  /* 0x0000000000007918 */ /* 0x000fe20000000000 */
.L_x_12:
[----:B------:R-:W4:Y:S01]  /*0b10*/  SHFL.IDX PT, R0, R142, RZ, 0x1f ;  /* 0x00001fff8e007589 */ /* 0x000f2200000e0000 */
[----:B------:R-:W-:Y:S01]  /*0b20*/  NOP ;  /* 0x0000000000007918 */ /* 0x000fe20000000000 */
[----:B----4-:R-:W-:-:S13]  /*0b30*/  ISETP.NE.AND P1, PT, R0, 0x4, PT ;  /* 0x000000040000780c */ /* 0x010fda0003f25270 */
[----:B------:R-:W-:Y:S05]  /*0b40*/  @P1 BRA `(.L_x_13) ;  /* 0x0000000000481947 */ /* 0x000fea0003800000 */
[----:B--23--:R-:W-:Y:S01]  /*0b50*/  UMOV UR6, 0x720 ;  /* 0x0000072000067882 */ /* 0x00cfe20000000000 */
[----:B------:R-:W-:Y:S01]  /*0b60*/  UMOV UR5, 0x400 ;  /* 0x0000040000057882 */ /* 0x000fe20000000000 */
[----:B------:R-:W-:Y:S01]  /*0b70*/  USEL UR6, UR6, 0x620, UP4 ;  /* 0x0000062006067887 */ /* 0x000fe2000a000000 */
        /* <DEDUP_REMOVED lines=9> */
[----:B------:R-:W2:Y:S02]  /*0c10*/  FENCE.VIEW.ASYNC.S ;  /* 0x00000000000073c6 */ /* 0x000ea40000000000 */
[----:B--2---:R4:W2:Y:S08]  /*0c20*/  SYNCS.EXCH.64 URZ, [UR5+0x160], UR8 ;  /* 0x0001600805ff75b2 */ /* 0x0048b00008000100 */
[----:B------:R4:W3:Y:S01]  /*0c30*/  SYNCS.EXCH.64 URZ, [UR5+0x170], UR6 ;  /* 0x0001700605ff75b2 */ /* 0x0008e20008000100 */
[----:B------:R4:W1:Y:S01]  /*0c40*/  SYNCS.EXCH.64 URZ, [UR5+0x168], UR8 ;  /* 0x0001680805ff75b2 */ /* 0x0008620008000100 */
[----:B------:R4:W1:Y:S02]  /*0c50*/  SYNCS.EXCH.64 URZ, [UR5+0x178], UR6 ;  /* 0x0001780605ff75b2 */ /* 0x0008640008000100 */
[----:B----4-:R-:W-:Y:S01]  /*0c60*/  NOP ;  /* 0x0000000000007918 */ /* 0x010fe20000000000 */
.L_x_13:
[----:B------:R-:W4:Y:S01]  /*0c70*/  SHFL.IDX PT, R0, R142, RZ, 0x1f ;  /* 0x00001fff8e007589 */ /* 0x000f2200000e0000 */
[----:B------:R-:W-:Y:S01]  /*0c80*/  NOP ;  /* 0x0000000000007918 */ /* 0x000fe20000000000 */
[----:B----4-:R-:W-:-:S13]  /*0c90*/  ISETP.NE.AND P1, PT, R0, 0x5, PT ;  /* 0x000000050000780c */ /* 0x010fda0003f25270 */
[----:B------:R-:W-:Y:S05]  /*0ca0*/  @P1 BRA `(.L_x_14) ;  /* 0x0000000000541947 */ /* 0x000fea0003800000 */
[----:B--23--:R-:W-:Y:S01]  /*0cb0*/  UMOV UR6, 0x400 ;  /* 0x0000040000067882 */ /* 0x00cfe20000000000 */
        /* <DEDUP_REMOVED lines=14> */
[----:B------:R4:W1:Y:S01]  /*0da0*/  SYNCS.EXCH.64 URZ, [UR6+0x1a8], UR4 ;  /* 0x0001a80406ff75b2 */ /* 0x0008620008000100 */
[----:B------:R4:W1:Y:S01]  /*0db0*/  SYNCS.EXCH.64 URZ, [UR6+0x190], UR8 ;  /* 0x0001900806ff75b2 */ /* 0x0008620008000100 */
[----:B------:R4:W1:Y:S01]  /*0dc0*/  SYNCS.EXCH.64 URZ, [UR6+0x1b0], UR4 ;  /* 0x0001b00406ff75b2 */ /* 0x0008620008000100 */
[----:B------:R4:W1:Y:S01]  /*0dd0*/  SYNCS.EXCH.64 URZ, [UR6+0x198], UR8 ;  /* 0x0001980806ff75b2 */ /* 0x0008620008000100 */
[----:B------:R4:W1:Y:S02]  /*0de0*/  SYNCS.EXCH.64 URZ, [UR6+0x1b8], UR4 ;  /* 0x0001b80406ff75b2 */ /* 0x0008640008000100 */
[----:B----4-:R-:W-:Y:S01]  /*0df0*/  NOP ;  /* 0x0000000000007918 */ /* 0x010fe20000000000 */
.L_x_14:
[----:B------:R-:W4:Y:S01]  /*0e00*/  SHFL.IDX PT, R0, R142, RZ, 0x1f ;  /* 0x00001fff8e007589 */ /* 0x000f2200000e0000 */
[----:B------:R-:W-:Y:S01]  /*0e10*/  ISETP.NE.OR P0, PT, RZ, UR11, !P0 ;  /* 0x0000000bff007c0c */ /* 0x000fe2000c705670 */
[----:B------:R-:W-:Y:S01]  /*0e20*/  NOP ;  /* 0x0000000000007918 */ /* 0x000fe20000000000 */
[----:B----4-:R-:W-:-:S13]  /*0e30*/  ISETP.NE.AND P1, PT, R0, 0x3, PT ;  /* 0x000000030000780c */ /* 0x010fda0003f25270 */
[----:B------:R-:W-:Y:S05]  /*0e40*/  @P1 BRA `(.L_x_15) ;  /* 0x0000000000341947 */ /* 0x000fea0003800000 */
[----:B--23--:R-:W-:Y:S01]  /*0e50*/  UMOV UR5, 0x400 ;  /* 0x0000040000057882 */ /* 0x00cfe20000000000 */
[----:B------:R-:W-:Y:S01]  /*0e60*/  UMOV UR4, 0x20 ;  /* 0x0000002000047882 */ /* 0x000fe20000000000 */
[----:B------:R-:W-:Y:S02]  /*0e70*/  ULEA UR5, UR54, UR5, 0x18 ;  /* 0x0000000536057291 */ /* 0x000fe4000f8ec0ff */
[----:B------:R-:W-:-:S04]  /*0e80*/  UIADD3 UR6, UPT, UPT, -UR4, 0x100000, URZ ;  /* 0x0010000004067890 */ /* 0x000fc8000fffe1ff */
[----:B------:R-:W-:Y:S02]  /*0e90*/  USHF.L.U32 UR7, UR6, 0xb, URZ ;  /* 0x0000000b06077899 */ /* 0x000fe400080006ff */
[----:B------:R-:W-:Y:S01]  /*0ea0*/  USHF.L.U32 UR6, UR6, 0x1, URZ ;  /* 0x0000000106067899 */ /* 0x000fe200080006ff */
[----:B------:R-:W-:Y:S01]  /*0eb0*/  ELECT P1, URZ, PT ;  /* 0x0000000000ff782f */ /* 0x000fe20003820000 */
[----:B------:R-:W2:Y:S10]  /*0ec0*/  FENCE.VIEW.ASYNC.S ;  /* 0x00000000000073c6 */ /* 0x000eb40000000000 */
[----:B--2---:R4:W2:Y:S01]  /*0ed0*/  SYNCS.EXCH.64 URZ, [UR5+0x1c0], UR6 ;  /* 0x0001c00605ff75b2 */ /* 0x0048a20008000100 */
[----:B------:R4:W3:Y:S01]  /*0ee0*/  SYNCS.EXCH.64 URZ, [UR5+0x1d0], UR6 ;  /* 0x0001d00605ff75b2 */ /* 0x0008e20008000100 */
[----:B------:R4:W1:Y:S01]  /*0ef0*/  SYNCS.EXCH.64 URZ, [UR5+0x1c8], UR6 ;  /* 0x0001c80605ff75b2 */ /* 0x0008620008000100 */
[----:B------:R4:W1:Y:S02]  /*0f00*/  SYNCS.EXCH.64 URZ, [UR5+0x1d8], UR6 ;  /* 0x0001d80605ff75b2 */ /* 0x0008640008000100 */
[----:B----4-:R-:W-:Y:S01]  /*0f10*/  NOP ;  /* 0x0000000000007918 */ /* 0x010fe20000000000 */
.L_x_15:
[----:B------:R-:W-:Y:S01]  /*0f20*/  VOTEU.ALL UP0, P0 ;  /* 0x0000000000ff7886 */ /* 0x000fe20000000000 */
[----:B--23--:R-:W-:Y:S01]  /*0f30*/  UMOV UR6, 0x20 ;  /* 0x0000002000067882 */ /* 0x00cfe20000000000 */
[----:B------:R-:W2:Y:S01]  /*0f40*/  LDCU UR5, c[0x0][0x36c] ;  /* 0x00006d80ff0577ac */ /* 0x000ea20008000800 */
[----:B------:R-:W-:Y:S01]  /*0f50*/  NOP ;  /* 0x0000000000007918 */ /* 0x000fe20000000000 */
[----:B------:R-:W-:Y:S01]  /*0f60*/  LOP3.LUT R0, R131, 0x1f, RZ, 0xc0, !PT ;  /* 0x0000001f83007812 */ /* 0x000fe200078ec0ff */
[----:B------:R-:W-:Y:S01]  /*0f70*/  @!UP0 UMOV UR4, 0x400 ;  /* 0x0000040000048882 */ /* 0x000fe20000000000 */
[----:B------:R-:W-:-:S04]  /*0f80*/  @!UP0 UIADD3 UR6, UPT, UPT, -UR6, 0x100000, URZ ;  /* 0x0010000006068890 */ /* 0x000fc8000fffe1ff */
[----:B------:R-:W-:Y:S02]  /*0f90*/  @!UP0 USHF.L.U32 UR7, UR6, 0xb, URZ ;  /* 0x0000000b06078899 */ /* 0x000fe400080006ff */
[----:B------:R-:W-:Y:S02]  /*0fa0*/  @!UP0 USHF.L.U32 UR6, UR6, 0x1, URZ ;  /* 0x0000000106068899 */ /* 0x000fe400080006ff */
[----:B------:R-:W-:Y:S01]  /*0fb0*/  @!UP0 ULEA UR4, UR54, UR4, 0x18 ;  /* 0x0000000436048291 */ /* 0x000fe2000f8ec0ff */
[----:B------:R-:W-:Y:S01]  /*0fc0*/  VOTEU.ALL UP0, P0 ;  /* 0x0000000000ff7886 */ /* 0x000fe20000000000 */
[----:B------:R-:W-:Y:S02]  /*0fd0*/  UISETP.NE.AND UP5, UPT, UR11, URZ, UPT ;  /* 0x000000ff0b00728c */ /* 0x000fe4000bfa5270 */
[----:B--2---:R-:W-:Y:S01]  /*0fe0*/  UISETP.EQ.U32.AND UP6, UPT, UR5, 0x1, UPT ;  /* 0x000000010500788c */ /* 0x004fe2000bfc2070 */
[----:B------:R-:W2:Y:S07]  /*0ff0*/  FENCE.VIEW.ASYNC.S ;  /* 0x00000000000073c6 */ /* 0x000eae0000000000 */
[----:B--2---:R2:W3:Y:S01]  /*1000*/  @!UP0 SYNCS.EXCH.64 URZ, [UR4+0x1e0], UR6 ;  /* 0x0001e00604ff85b2 */ /* 0x0044e20008000100 */
[----:B------:R-:W-:Y:S05]  /*1010*/  BRA.U !UP6, `(.L_x_16) ;  /* 0x000000010e087547 */ /* 0x000fea000b800000 */
[----:B-1-3--:R-:W-:Y:S01]  /*1020*/  UCGABAR_ARV ;  /* 0x00000000000079c7 */ /* 0x00afe20008000000 */
[----:B------:R-:W-:Y:S05]  /*1030*/  BRA `(.L_x_17) ;  /* 0x0000000000047947 */ /* 0x000fea0003800000 */
.L_x_16:
[----:B-1-3--:R-:W-:Y:S01]  /*1040*/  NOP ;  /* 0x0000000000007918 */ /* 0x00afe20000000000 */
.L_x_17:
[----:B------:R-:W1:Y:S01]  /*1050*/  S2UR UR10, SR_CTAID.X ;  /* 0x00000000000a79c3 */ /* 0x000e620000002500 */
[----:B------:R-:W-:-:S05]  /*1060*/  CS2R.32 R3, SR_CgaSize ;  /* 0x0000000000037805 */ /* 0x000fca0000008a00 */
[----:B------:R-:W-:-:S05]  /*1070*/  IMAD R3, R3, -0xa0, RZ ;  /* 0xffffff6003037824 */ /* 0x000fca00078e02ff */
[----:B------:R-:W-:-:S14]  /*1080*/  R2UR UR5, R3 ;  /* 0x00000000030572ca */ /* 0x000fdc00000e0000 */
[----:B------:R-:W3:Y:S01]  /*1090*/  LDCU UR5, c[0x0][UR5+0x2b0] ;  /* 0x00005600050577ac */ /* 0x000ee20008000800 */
[----:B------:R-:W-:-:S05]  /*10a0*/  CS2R.32 R3, SR_CgaSize ;  /* 0x0000000000037805 */ /* 0x000fca0000008a00 */
[----:B------:R-:W-:-:S05]  /*10b0*/  IMAD R3, R3, -0xa0, RZ ;  /* 0xffffff6003037824 */ /* 0x000fca00078e02ff */
[----:B--2---:R-:W-:-:S14]  /*10c0*/  R2UR UR4, R3 ;  /* 0x00000000030472ca */ /* 0x004fdc00000e0000 */
[----:B------:R-:W2:Y:S01]  /*10d0*/  LDCU UR4, c[0x0][UR4+0x2b4] ;  /* 0x00005680040477ac */ /* 0x000ea20008000800 */
[----:B------:R-:W4:Y:S01]  /*10e0*/  S2UR UR51, SR_CTAID.Y ;  /* 0x00000000003379c3 */ /* 0x000f220000002600 */
[----:B------:R-:W-:-:S05]  /*10f0*/  CS2R.32 R3, SR_CgaSize ;  /* 0x0000000000037805 */ /* 0x000fca0000008a00 */
[----:B------:R-:W-:-:S05]  /*1100*/  IMAD R3, R3, -0xa0, RZ ;  /* 0xffffff6003037824 */ /* 0x000fca00078e02ff */
[----:B------:R-:W-:-:S14]  /*1110*/  R2UR UR6, R3 ;  /* 0x00000000030672ca */ /* 0x000fdc00000e0000 */
[----:B------:R-:W2:Y:S01]  /*1120*/  LDCU UR6, c[0x0][UR6+0x2a0] ;  /* 0x00005400060677ac */ /* 0x000ea20008000800 */
[----:B------:R-:W-:Y:S01]  /*1130*/  UISETP.GT.U32.AND UP0, UPT, UR15, 0xffff, UPT ;  /* 0x0000ffff0f00788c */ /* 0x000fe2000bf04070 */
[----:B------:R-:W2:Y:S01]  /*1140*/  LDCU UR17, c[0x0][0xb24] ;  /* 0x00016480ff1177ac */ /* 0x000ea20008000800 */
[----:B------:R-:W2:Y:S01]  /*1150*/  LDCU UR37, c[0x0][0xb24] ;  /* 0x00016480ff2577ac */ /* 0x000ea20008000800 */
[----:B------:R-:W2:Y:S01]  /*1160*/  LDCU UR16, c[0x0][0xb30] ;  /* 0x00016600ff1077ac */ /* 0x000ea20008000800 */
[----:B-1----:R-:W-:Y:S01]  /*1170*/  I2FP.F32.U32 R3, UR10 ;  /* 0x0000000a00037c45 */ /* 0x002fe20008201000 */
[----:B------:R-:W-:-:S04]  /*1180*/  USHF.L.U32 UR18, UR54, 0xa, URZ ;  /* 0x0000000a36127899 */ /* 0x000fc800080006ff */
[----:B---3--:R-:W-:Y:S01]  /*1190*/  FMUL R3, R3, UR5 ;  /* 0x0000000503037c20 */ /* 0x008fe20008400000 */
[----:B------:R-:W-:-:S05]  /*11a0*/  CS2R.32 R2, SR_CgaSize ;  /* 0x0000000000027805 */ /* 0x000fca0000008a00 */
[----:B------:R-:W-:-:S05]  /*11b0*/  IMAD R2, R2, -0xa0, RZ ;  /* 0xffffff6002027824 */ /* 0x000fca00078e02ff */
[----:B------:R-:W-:-:S14]  /*11c0*/  R2UR UR5, R2 ;  /* 0x00000000020572ca */ /* 0x000fdc00000e0000 */
[----:B------:R-:W1:Y:S01]  /*11d0*/  LDCU UR5, c[0x0][UR5+0x2a4] ;  /* 0x00005480050577ac */ /* 0x000e620008000800 */
[----:B----4-:R-:W-:Y:S01]  /*11e0*/  I2FP.F32.U32 R2, UR51 ;  /* 0x0000003300027c45 */ /* 0x010fe20008201000 */
[----:B------:R-:W-:Y:S01]  /*11f0*/  UMOV UR13, 0x55 ;  /* 0x00000055000d7882 */ /* 0x000fe20000000000 */
[----:B------:R-:W3:Y:S03]  /*1200*/  F2I.U32.TRUNC.NTZ R3, R3 ;  /* 0x0000000300037305 */ /* 0x000ee6000020f000 */
[----:B--2---:R-:W-:Y:S01]  /*1210*/  FMUL R2, R2, UR4 ;  /* 0x0000000402027c20 */ /* 0x004fe20008400000 */
[----:B------:R-:W-:-:S04]  /*1220*/  USEL UR4, UR15, 0xffff, !UP0 ;  /* 0x0000ffff0f047887 */ /* 0x000fc8000c000000 */
[----:B------:R-:W-:Y:S01]  /*1230*/  ULOP3.LUT UR4, UR4, 0xffff, URZ, 0xc0, !UPT ;  /* 0x0000ffff04047892 */ /* 0x000fe2000f8ec0ff */
[----:B------:R-:W2:Y:S01]  /*1240*/  F2I.U32.TRUNC.NTZ R2, R2 ;  /* 0x0000000200027305 */ /* 0x000ea2000020f000 */
[----:B---3--:R-:W-:Y:S02]  /*1250*/  R2UR UR49, R3 ;  /* 0x00000000033172ca */ /* 0x008fe400000e0000 */
[----:B------:R-:W-:Y:S02]  /*1260*/  PRMT R3, RZ, 0x7610, R3 ;  /* 0x00007610ff037816 */ /* 0x000fe40000000003 */
[----:B--2---:R-:W-:Y:S02]  /*1270*/  R2UR UR48, R2 ;  /* 0x00000000023072ca */ /* 0x004fe400000e0000 */
[----:B------:R-:W-:-:S07]  /*1280*/  PRMT R2, RZ, 0x7610, R2 ;  /* 0x00007610ff027816 */ /* 0x000fce0000000002 */
[----:B------:R-:W-:-:S04]  /*1290*/  UIADD3 UR49, UPT, UPT, -UR49, URZ, URZ ;  /* 0x000000ff31317290 */ /* 0x000fc8000fffe1ff */
[----:B------:R-:W-:Y:S02]  /*12a0*/  UIMAD UR49, UR6, UR49, UR10 ;  /* 0x00000031063172a4 */ /* 0x000fe4000f8e020a */
[----:B------:R-:W-:-:S04]  /*12b0*/  UIADD3 UR48, UPT, UPT, -UR48, URZ, URZ ;  /* 0x000000ff30307290 */ /* 0x000fc8000fffe1ff */
[----:B-1----:R-:W-:Y:S01]  /*12c0*/  UIMAD UR48, UR5, UR48, UR51 ;  /* 0x00000030053072a4 */ /* 0x002fe2000f8e0233 */
[----:B------:R-:W-:Y:S11]  /*12d0*/  BRA.U UP5, `(.L_x_18) ;  /* 0x00000001055c7547 */ /* 0x000ff6000b800000 */
[----:B------:R-:W-:Y:S02]  /*12e0*/  UISETP.GT.U32.AND UP0, UPT, UR49, 0x1, UPT ;  /* 0x000000013100788c */ /* 0x000fe4000bf04070 */
[----:B------:R-:W-:Y:S02]  /*12f0*/  ULOP3.LUT UR5, UR49, 0xfffffffe, URZ, 0xc0, !UPT ;  /* 0xfffffffe31057892 */ /* 0x000fe4000f8ec0ff */
[----:B------:R-:W-:Y:S02]  /*1300*/  UISETP.NE.AND UP3, UPT, UR48, URZ, UP0 ;  /* 0x000000ff3000728c */ /* 0x000fe40008765270 */
[----:B------:R-:W-:Y:S02]  /*1310*/  UISETP.NE.AND UP2, UPT, UR48, 0x1, UP0 ;  /* 0x000000013000788c */ /* 0x000fe40008745270 */
[----:B------:R-:W-:Y:S02]  /*1320*/  UISETP.NE.AND UP1, UPT, UR48, 0x2, UP0 ;  /* 0x000000023000788c */ /* 0x000fe40008725270 */
[----:B------:R-:W-:-:S02]  /*1330*/  UISETP.NE.AND UP0, UPT, UR48, 0x3, UP0 ;  /* 0x000000033000788c */ /* 0x000fc40008705270 */
[----:B------:R-:W-:Y:S02]  /*1340*/  USEL UR7, URZ, 0x1, UP3 ;  /* 0x00000001ff077887 */ /* 0x000fe40009800000 */
[----:B------:R-:W-:Y:S02]  /*1350*/  USEL UR6, URZ, 0x4, UP2 ;  /* 0x00000004ff067887 */ /* 0x000fe40009000000 */
[----:B------:R-:W-:Y:S02]  /*1360*/  USEL UR14, URZ, 0x10, UP1 ;  /* 0x00000010ff0e7887 */ /* 0x000fe40008800000 */
[----:B------:R-:W-:Y:S02]  /*1370*/  USEL UR9, URZ, 0x40, UP0 ;  /* 0x00000040ff097887 */ /* 0x000fe40008000000 */
[----:B------:R-:W-:Y:S02]  /*1380*/  USEL UR8, URZ, 0x2, UP3 ;  /* 0x00000002ff087887 */ /* 0x000fe40009800000 */
[----:B------:R-:W-:-:S02]  /*1390*/  UIADD3 UR14, UPT, UPT, UR14, UR6, UR7 ;  /* 0x000000060e0e7290 */ /* 0x000fc4000fffe007 */
[----:B------:R-:W-:Y:S02]  /*13a0*/  USEL UR6, URZ, 0x20, UP1 ;  /* 0x00000020ff067887 */ /* 0x000fe40008800000 */
[----:B------:R-:W-:Y:S02]  /*13b0*/  USEL UR7, URZ, 0x8, UP2 ;  /* 0x00000008ff077887 */ /* 0x000fe40009000000 */
[----:B------:R-:W-:Y:S02]  /*13c0*/  UIADD3 UR8, UPT, UPT, UR8, UR9, UR14 ;  /* 0x0000000908087290 */ /* 0x000fe4000fffe00e */
[----:B------:R-:W-:Y:S02]  /*13d0*/  ULEA UR5, UR48, UR5, 0x1 ;  /* 0x0000000530057291 */ /* 0x000fe4000f8e08ff */
[----:B------:R-:W-:Y:S02]  /*13e0*/  USEL UR9, URZ, 0x80, UP0 ;  /* 0x00000080ff097887 */ /* 0x000fe40008000000 */
[----:B------:R-:W-:-:S03]  /*13f0*/  UIADD3 UR7, UPT, UPT, UR6, UR7, UR8 ;  /* 0x0000000706077290 */ /* 0x000fc6000fffe008 */
[----:B------:R-:W-:Y:S01]  /*1400*/  UMOV UR6, 0x3 ;  /* 0x0000000300067882 */ /* 0x000fe20000000000 */
[----:B------:R-:W-:Y:S02]  /*1410*/  UIADD3 UR7, UPT, UPT, UR7, UR9, URZ ;  /* 0x0000000907077290 */ /* 0x000fe4000fffe0ff */
[----:B------:R-:W-:-:S04]  /*1420*/  USHF.L.U32 UR5, UR6, UR5, URZ ;  /* 0x0000000506057299 */ /* 0x000fc800080006ff */
[----:B------:R-:W-:Y:S02]  /*1430*/  MOV R3, UR7 ;  /* 0x0000000700037c02 */ /* 0x000fe40008000f00 */
[----:B------:R-:W-:-:S07]  /*1440*/  MOV R2, UR5 ;  /* 0x0000000500027c02 */ /* 0x000fce0008000f00 */
.L_x_18:
[----:B------:R-:W1:Y:S01]  /*1450*/  S2UR UR36, SR_CTAID.Z ;  /* 0x00000000002479c3 */ /* 0x000e620000002700 */
[----:B------:R-:W-:Y:S02]  /*1460*/  UISETP.GE.AND UP0, UPT, UR17, 0x1, UPT ;  /* 0x000000011100788c */ /* 0x000fe4000bf06270 */
[----:B------:R-:W-:Y:S02]  /*1470*/  UISETP.NE.AND UP3, UPT, UR11, 0x2, UPT ;  /* 0x000000020b00788c */ /* 0x000fe4000bf65270 */
[----:B------:R-:W-:Y:S02]  /*1480*/  ULOP3.LUT UR14, UR18, 0x1800, URZ, 0xc0, !UPT ;  /* 0x00001800120e7892 */ /* 0x000fe4000f8ec0ff */
[----:B------:R-:W-:Y:S01]  /*1490*/  USHF.L.U32 UR13, UR13, UR4, URZ ;  /* 0x000000040d0d7299 */ /* 0x000fe200080006ff */
[----:B------:R-:W-:Y:S02]  /*14a0*/  UMOV UR50, UR10 ;  /* 0x0000000a00327c82 */ /* 0x000fe40008000000 */
[----:B------:R-:W-:Y:S09]  /*14b0*/  BRA.U !UP0, `(.L_x_19) ;  /* 0x0000000108b87547 */ /* 0x000ff2000b800000 */
[----:B------:R-:W2:Y:S01]  /*14c0*/  LDCU.128 UR4, c[0x0][0xb10] ;  /* 0x00016200ff0477ac */ /* 0x000ea20008000c00 */
[----:B------:R-:W3:Y:S01]  /*14d0*/  LDCU UR20, c[0x0][0x370] ;  /* 0x00006e00ff1477ac */ /* 0x000ee20008000800 */
[----:B------:R-:W4:Y:S01]  /*14e0*/  LDCU UR19, c[0x0][0x374] ;  /* 0x00006e80ff1377ac */ /* 0x000f220008000800 */
[----:B------:R-:W1:Y:S01]  /*14f0*/  LDCU UR50, c[0x0][0xb0c] ;  /* 0x00016180ff3277ac */ /* 0x000e620008000800 */
[----:B------:R-:W3:Y:S01]  /*1500*/  LDCU UR18, c[0x0][0xb20] ;  /* 0x00016400ff1277ac */ /* 0x000ee20008000800 */
[----:B------:R-:W3:Y:S01]  /*1510*/  LDCU.64 UR8, c[0x0][0xb28] ;  /* 0x00016500ff0877ac */ /* 0x000ee20008000a00 */
[----:B--2---:R-:W-:Y:S02]  /*1520*/  UISETP.NE.AND UP0, UPT, UR6, 0x1, UPT ;  /* 0x000000010600788c */ /* 0x004fe4000bf05270 */
[----:B----4-:R-:W-:Y:S02]  /*1530*/  UIMAD.WIDE.U32 UR24, UR19, UR7, URZ ;  /* 0x00000007131872a5 */ /* 0x010fe4000f8e00ff */
[----:B------:R-:W-:-:S02]  /*1540*/  UISETP.NE.AND UP2, UPT, UR17, 0x1, UPT ;  /* 0x000000011100788c */ /* 0x000fc4000bf45270 */
[----:B-1----:R-:W-:Y:S02]  /*1550*/  UISETP.NE.AND UP1, UPT, UR50, 0x1, UPT ;  /* 0x000000013200788c */ /* 0x002fe4000bf25270 */
[----:B------:R-:W-:Y:S02]  /*1560*/  UIMAD.WIDE.U32 UR28, UR51, UR7, URZ ;  /* 0x00000007331c72a5 */ /* 0x000fe4000f8e00ff */
[----:B---3--:R-:W-:Y:S01]  /*1570*/  UIMAD.WIDE.U32 UR22, UR20, UR4, URZ ;  /* 0x00000004141672a5 */ /* 0x008fe2000f8e00ff */
[----:B------:R-:W-:Y:S01]  /*1580*/  UMOV UR7, UR25 ;  /* 0x0000001900077c82 */ /* 0x000fe20008000000 */
[----:B------:R-:W-:Y:S02]  /*1590*/  UIMAD.WIDE.U32 UR24, UR10, UR4, URZ ;  /* 0x000000040a1872a5 */ /* 0x000fe4000f8e00ff */
[----:B------:R-:W-:-:S03]  /*15a0*/  @UP0 USHF.R.U32.HI UR19, URZ, UR18, UR7 ;  /* 0x00000012ff130299 */ /* 0x000fc60008011607 */
[----:B------:R-:W-:Y:S02]  /*15b0*/  @UP1 USHF.R.U32.HI UR20, URZ, UR5, UR23 ;  /* 0x00000005ff141299 */ /* 0x000fe40008011617 */
[----:B------:R-:W-:Y:S02]  /*15c0*/  UIMAD.WIDE.U32 UR22, UR19, UR8, URZ ;  /* 0x00000008131672a5 */ /* 0x000fe4000f8e00ff */
[----:B------:R-:W-:Y:S02]  /*15d0*/  USHF.R.U32.HI UR29, URZ, UR18, UR29 ;  /* 0x00000012ff1d7299 */ /* 0x000fe4000801161d */
[----:B------:R-:W-:Y:S02]  /*15e0*/  UIMAD.WIDE.U32 UR30, UR20, UR8, URZ ;  /* 0x00000008141e72a5 */ /* 0x000fe4000f8e00ff */
[----:B------:R-:W-:Y:S02]  /*15f0*/  @UP2 USHF.R.U32.HI UR19, URZ, UR9, UR23 ;  /* 0x00000009ff132299 */ /* 0x000fe40008011617 */
[----:B------:R-:W-:-:S02]  /*1600*/  USHF.R.U32.HI UR25, URZ, UR5, UR25 ;  /* 0x00000005ff197299 */ /* 0x000fc40008011619 */
[----:B------:R-:W-:Y:S02]  /*1610*/  USEL UR29, UR51, UR29, !UP0 ;  /* 0x0000001d331d7287 */ /* 0x000fe4000c000000 */
[----:B------:R-:W-:Y:S02]  /*1620*/  @UP2 USHF.R.U32.HI UR20, URZ, UR9, UR31 ;  /* 0x00000009ff142299 */ /* 0x000fe4000801161f */
[----:B------:R-:W-:Y:S02]  /*1630*/  UIMAD UR19, UR19, UR17, URZ ;  /* 0x00000011131372a4 */ /* 0x000fe4000f8e02ff */
[----:B------:R-:W-:Y:S02]  /*1640*/  USEL UR25, UR10, UR25, !UP1 ;  /* 0x000000190a197287 */ /* 0x000fe4000c800000 */
[----:B------:R-:W-:Y:S02]  /*1650*/  UIMAD UR4, UR20, UR17, URZ ;  /* 0x00000011140472a4 */ /* 0x000fe4000f8e02ff */
[----:B------:R-:W-:-:S02]  /*1660*/  UISETP.GE.AND UP0, UPT, UR29, UR19, UPT ;  /* 0x000000131d00728c */ /* 0x000fc4000bf06270 */
[----:B------:R-:W-:Y:S02]  /*1670*/  UIMAD.WIDE.U32 UR22, UR29, UR8, URZ ;  /* 0x000000081d1672a5 */ /* 0x000fe4000f8e00ff */
[----:B------:R-:W-:Y:S02]  /*1680*/  UISETP.GE.OR UP0, UPT, UR25, UR4, UP0 ;  /* 0x000000041900728c */ /* 0x000fe40008706670 */
[----:B------:R-:W-:Y:S02]  /*1690*/  USHF.R.U32.HI UR4, URZ, UR9, UR23 ;  /* 0x00000009ff047299 */ /* 0x000fe40008011617 */
[----:B------:R-:W-:Y:S02]  /*16a0*/  UIMAD.WIDE.U32 UR18, UR25, UR8, URZ ;  /* 0x00000008191272a5 */ /* 0x000fe4000f8e00ff */
[----:B------:R-:W-:Y:S02]  /*16b0*/  USEL UR4, UR29, UR4, !UP2 ;  /* 0x000000041d047287 */ /* 0x000fe4000d000000 */
[----:B------:R-:W-:-:S02]  /*16c0*/  UIADD3 UR5, UPT, UPT, -UR29, URZ, URZ ;  /* 0x000000ff1d057290 */ /* 0x000fc4000fffe1ff */
[----:B------:R-:W-:Y:S02]  /*16d0*/  UIADD3 UR8, UPT, UPT, -UR4, URZ, URZ ;  /* 0x000000ff04087290 */ /* 0x000fe4000fffe1ff */
[----:B------:R-:W-:Y:S02]  /*16e0*/  @!UP0 USHF.R.U32.HI UR9, URZ, UR9, UR19 ;  /* 0x00000009ff098299 */ /* 0x000fe40008011613 */
[----:B------:R-:W-:Y:S02]  /*16f0*/  UIMAD UR8, UR17, UR8, UR29 ;  /* 0x00000008110872a4 */ /* 0x000fe4000f8e021d */
[----:B------:R-:W-:Y:S02]  /*1700*/  @!UP0 USEL UR9, UR25, UR9, !UP2 ;  /* 0x0000000919098287 */ /* 0x000fe4000d000000 */
[----:B------:R-:W-:Y:S02]  /*1710*/  UIADD3 UR7, UPT, UPT, -UR25, URZ, URZ ;  /* 0x000000ff19077290 */ /* 0x000fe4000fffe1ff */
[----:B------:R-:W-:-:S02]  /*1720*/  @!UP0 UIMAD UR8, UR8, UR20, UR9 ;  /* 0x00000014080882a4 */ /* 0x000fc4000f8e0209 */
[----:B------:R-:W-:Y:S02]  /*1730*/  @!UP0 UIADD3 UR4, UPT, UPT, UR4, -UR9, URZ ;  /* 0x8000000904048290 */ /* 0x000fe4000fffe0ff */
[----:B------:R-:W-:Y:S02]  /*1740*/  UIMAD UR5, UR6, UR5, UR51 ;  /* 0x00000005060572a4 */ /* 0x000fe4000f8e0233 */
[----:B------:R-:W-:Y:S02]  /*1750*/  @!UP0 UIMAD UR29, UR4, UR17, UR25 ;  /* 0x00000011041d82a4 */ /* 0x000fe4000f8e0219 */
[----:B------:R-:W-:Y:S01]  /*1760*/  UIMAD UR7, UR50, UR7, UR10 ;  /* 0x00000007320772a4 */ /* 0x000fe2000f8e020a */
[----:B------:R-:W-:Y:S01]  /*1770*/  @!UP0 UMOV UR25, UR8 ;  /* 0x0000000800198c82 */ /* 0x000fe20008000000 */
[----:B------:R-:W-:Y:S02]  /*1780*/  UIMAD UR51, UR29, UR6, UR5 ;  /* 0x000000061d3372a4 */ /* 0x000fe4000f8e0205 */
[----:B------:R-:W-:-:S12]  /*1790*/  UIMAD UR50, UR25, UR50, UR7 ;  /* 0x00000032193272a4 */ /* 0x000fd8000f8e0207 */
.L_x_19:
[----:B------:R-:W-:-:S09]  /*17a0*/  UISETP.NE.AND UP0, UPT, UR16, 0x1, UPT ;  /* 0x000000011000788c */ /* 0x000fd2000bf05270 */
[----:B------:R-:W-:Y:S05]  /*17b0*/  BRA.U UP0, `(.L_x_20) ;  /* 0x0000000100407547 */ /* 0x000fea000b800000 */
[----:B------:R-:W2:Y:S01]  /*17c0*/  LDCU.128 UR4, c[0x0][0xb10] ;  /* 0x00016200ff0477ac */ /* 0x000ea20008000c00 */
[----:B------:R-:W3:Y:S01]  /*17d0*/  LDCU UR9, c[0x0][0xb0c] ;  /* 0x00016180ff0977ac */ /* 0x000ee20008000800 */
[----:B------:R-:W4:Y:S01]  /*17e0*/  LDCU UR8, c[0x0][0xb20] ;  /* 0x00016400ff0877ac */ /* 0x000f220008000800 */
[----:B--2---:R-:W-:Y:S02]  /*17f0*/  UIMAD.WIDE.U32 UR18, UR50, UR4, URZ ;  /* 0x00000004321272a5 */ /* 0x004fe4000f8e00ff */
[----:B------:R-:W-:Y:S02]  /*1800*/  UIMAD.WIDE.U32 UR16, UR51, UR7, URZ ;  /* 0x00000007331072a5 */ /* 0x000fe4000f8e00ff */
[----:B---3--:R-:W-:Y:S02]  /*1810*/  UISETP.NE.AND UP1, UPT, UR9, 0x1, UPT ;  /* 0x000000010900788c */ /* 0x008fe4000bf25270 */
[----:B------:R-:W-:Y:S01]  /*1820*/  UISETP.NE.AND UP0, UPT, UR6, 0x1, UPT ;  /* 0x000000010600788c */ /* 0x000fe2000bf05270 */
[----:B------:R-:W-:Y:S01]  /*1830*/  UMOV UR7, UR19 ;  /* 0x0000001300077c82 */ /* 0x000fe20008000000 */
[----:B----4-:R-:W-:-:S02]  /*1840*/  USHF.R.U32.HI UR8, URZ, UR8, UR17 ;  /* 0x00000008ff087299 */ /* 0x010fc40008011611 */
[----:B------:R-:W-:Y:S02]  /*1850*/  USHF.R.U32.HI UR5, URZ, UR5, UR7 ;  /* 0x00000005ff057299 */ /* 0x000fe40008011607 */
[----:B------:R-:W-:Y:S02]  /*1860*/  USEL UR8, UR51, UR8, !UP0 ;  /* 0x0000000833087287 */ /* 0x000fe4000c000000 */
[----:B------:R-:W-:-:S04]  /*1870*/  USEL UR5, UR50, UR5, !UP1 ;  /* 0x0000000532057287 */ /* 0x000fc8000c800000 */
[----:B------:R-:W-:Y:S02]  /*1880*/  UIADD3 UR4, UPT, UPT, -UR8, UR5, URZ ;  /* 0x0000000508047290 */ /* 0x000fe4000fffe1ff */
[----:B------:R-:W-:Y:S02]  /*1890*/  UIADD3 UR5, UPT, UPT, UR8, -UR5, URZ ;  /* 0x8000000508057290 */ /* 0x000fe4000fffe0ff */
[----:B------:R-:W-:Y:S02]  /*18a0*/  UIMAD UR51, UR4, UR6, UR51 ;  /* 0x00000006043372a4 */ /* 0x000fe4000f8e0233 */
[----:B------:R-:W-:-:S12]  /*18b0*/  UIMAD UR50, UR5, UR9, UR50 ;  /* 0x00000009053272a4 */ /* 0x000fd8000f8e0232 */
.L_x_20:
[----:B------:R-:W-:Y:S05]  /*18c0*/  BRA.U !UP6, `(.L_x_21) ;  /* 0x000000010e0c7547 */ /* 0x000fea000b800000 */
[----:B------:R-:W-:Y:S01]  /*18d0*/  UCGABAR_WAIT ;  /* 0x0000000000007dc7 */ /* 0x000fe20008000000 */
[----:B------:R-:W-:Y:S01]  /*18e0*/  CCTL.IVALL ;  /* 0x00000000ff00798f */ /* 0x000fe20002000000 */
[----:B------:R-:W-:Y:S05]  /*18f0*/  BRA `(.L_x_22) ;  /* 0x0000000000047947 */ /* 0x000fea0003800000 */
.L_x_21:
[----:B------:R-:W-:Y:S06]  /*1900*/  BAR.SYNC.DEFER_BLOCKING 0x0 ;  /* 0x0000000000007b1d */ /* 0x000fec0000010000 */
.L_x_22:
[----:B------:R-:W-:Y:S05]  /*1910*/  BRA.U UP3, `(.L_x_23) ;  /* 0x0000001903f07547 */ /* 0x000fea000b800000 */
[----:B------:R-:W2:Y:S01]  /*1920*/  LDCU UR4, c[0x0][0x38c] ;  /* 0x00007180ff0477ac */ /* 0x000ea20008000800 */
[----:B------:R-:W-:Y:S01]  /*1930*/  PLOP3.LUT P1, PT, PT, PT, UP4, 0x80, 0x8 ;  /* 0x000000000008781c */ /* 0x000fe20003f2f048 */
[----:B------:R-:W-:Y:S01]  /*1940*/  IMAD.MOV.U32 R12, RZ, RZ, 0x1 ;  /* 0x00000001ff0c7424 */ /* 0x000fe200078e00ff */
[----:B------:R-:W-:Y:S01]  /*1950*/  ISETP.NE.AND P2, PT, R0, RZ, P3 ;  /* 0x000000ff0000720c */ /* 0x000fe20001f45270 */
[----:B------:R-:W-:Y:S01]  /*1960*/  USHF.L.U32 UR30, UR10, 0x7, URZ ;  /* 0x000000070a1e7899 */ /* 0x000fe200080006ff */
[----:B------:R-:W-:Y:S01]  /*1970*/  PLOP3.LUT P1, PT, P1, PT, PT, 0x8, 0x80 ;  /* 0x000000000080781c */ /* 0x000fe20000f2e170 */
[----:B------:R-:W-:Y:S01]  /*1980*/  UMOV UR15, 0x400 ;  /* 0x00000400000f7882 */ /* 0x000fe20000000000 */
[----:B------:R-:W-:Y:S01]  /*1990*/  USHF.L.U32 UR18, UR10, 0x5, URZ ;  /* 0x000000050a127899 */ /* 0x000fe200080006ff */
[----:B------:R-:W-:Y:S01]  /*19a0*/  CS2R R10, SRZ ;  /* 0x00000000000a7805 */ /* 0x000fe2000001ff00 */
[----:B------:R-:W-:Y:S01]  /*19b0*/  UISETP.NE.AND UP1, UPT, UR11, URZ, UPT ;  /* 0x000000ff0b00728c */ /* 0x000fe2000bf25270 */
[----:B------:R-:W-:Y:S01]  /*19c0*/  IMAD.MOV.U32 R9, RZ, RZ, RZ ;  /* 0x000000ffff097224 */ /* 0x000fe200078e00ff */
[----:B------:R-:W-:Y:S01]  /*19d0*/  ULEA UR15, UR54, UR15, 0x18 ;  /* 0x0000000f360f7291 */ /* 0x000fe2000f8ec0ff */
[----:B------:R-:W-:Y:S01]  /*19e0*/  IMAD.MOV.U32 R8, RZ, RZ, 0x1 ;  /* 0x00000001ff087424 */ /* 0x000fe200078e00ff */
[----:B------:R-:W-:Y:S01]  /*19f0*/  ULOP3.LUT UR30, UR30, 0x80, URZ, 0xc0, !UPT ;  /* 0x000000801e1e7892 */ /* 0x000fe2000f8ec0ff */
[----:B------:R-:W3:Y:S01]  /*1a00*/  LDCU UR17, c[0x0][0x370] ;  /* 0x00006e00ff1177ac */ /* 0x000ee20008000800 */
[----:B--2---:R-:W-:-:S02]  /*1a10*/  UIADD3 UR21, UPT, UPT, UR4, 0x3f, URZ ;  /* 0x0000003f04157890 */ /* 0x004fc4000fffe0ff */
[----:B------:R-:W-:Y:S02]  /*1a20*/  UIADD3 UR19, UPT, UPT, UR4, 0x7e, URZ ;  /* 0x0000007e04137890 */ /* 0x000fe4000fffe0ff */
[----:B------:R-:W-:Y:S02]  /*1a30*/  USHF.R.S32.HI UR5, URZ, 0x1f, UR21 ;  /* 0x0000001fff057899 */ /* 0x000fe40008011415 */
[----:B------:R-:W-:Y:S02]  /*1a40*/  UIADD3 UR4, UPT, UPT, UR4, -0x1, URZ ;  /* 0xffffffff04047890 */ /* 0x000fe4000fffe0ff */
[----:B------:R-:W-:Y:S02]  /*1a50*/  ULEA.HI UR21, UR5, UR21, URZ, 0x6 ;  /* 0x0000001505157291 */ /* 0x000fe4000f8f30ff */
[----:B------:R-:W-:Y:S02]  /*1a60*/  UISETP.GE.U32.AND UP2, UPT, UR4, -0x7f, UPT ;  /* 0xffffff810400788c */ /* 0x000fe4000bf46070 */
[----:B------:R-:W-:Y:S01]  /*1a70*/  USHF.R.S32.HI UR21, URZ, 0x6, UR21 ;  /* 0x00000006ff157899 */ /* 0x000fe20008011415 */
[----:B------:R-:W2:Y:S03]  /*1a80*/  LDCU.64 UR22, c[0x0][0x348] ;  /* 0x00006900ff1677ac */ /* 0x000ea60008000a00 */
[----:B------:R-:W-:Y:S01]  /*1a90*/  UISETP.LT.U32.AND UP0, UPT, UR21, 0x14, UPT ;  /* 0x000000141500788c */ /* 0x000fe2000bf01070 */
[----:B------:R-:W4:Y:S03]  /*1aa0*/  LDCU UR16, c[0x0][0x374] ;  /* 0x00006e80ff1077ac */ /* 0x000f260008000800 */
[----:B------:R-:W-:-:S02]  /*1ab0*/  USEL UR20, UR21, 0x14, UP0 ;  /* 0x0000001415147887 */ /* 0x000fc40008000000 */
[----:B------:R-:W-:Y:S02]  /*1ac0*/  ULOP3.LUT UR18, UR18, 0x20, URZ, 0xc0, !UPT ;  /* 0x0000002012127892 */ /* 0x000fe4000f8ec0ff */
[----:B------:R-:W-:Y:S02]  /*1ad0*/  UIADD3 UR25, UPT, UPT, UR20, -0x1, URZ ;  /* 0xffffffff14197890 */ /* 0x000fe4000fffe0ff */
[----:B------:R-:W-:Y:S02]  /*1ae0*/  @UP2 UIADD3 UR25, UPT, UPT, UR20, URZ, URZ ;  /* 0x000000ff14192290 */ /* 0x000fe4000fffe0ff */
[----:B------:R-:W-:Y:S02]  /*1af0*/  USEL UR26, UR26, 0x2, UP1 ;  /* 0x000000021a1a7887 */ /* 0x000fe40008800000 */
[----:B------:R-:W-:Y:S02]  /*1b00*/  UIADD3 UR24, UPT, UPT, UR25, 0x1, URZ ;  /* 0x0000000119187890 */ /* 0x000fe4000fffe0ff */
[----:B------:R-:W-:-:S02]  /*1b10*/  UIADD3 UR38, UPT, UPT, UR15, 0x4600, UR14 ;  /* 0x000046000f267890 */ /* 0x000fc4000fffe00e */
[----:B------:R-:W-:Y:S02]  /*1b20*/  ULEA.HI UR30, UR14, UR30, URZ, 0x1a ;  /* 0x0000001e0e1e7291 */ /* 0x000fe4000f8fd0ff */
[----:B------:R-:W-:Y:S02]  /*1b30*/  UIADD3 UR31, UPT, UPT, UR21, -UR20, URZ ;  /* 0x80000014151f7290 */ /* 0x000fe4000fffe0ff */
[----:B------:R-:W-:Y:S01]  /*1b40*/  UIADD3 UR25, UPT, UPT, -UR25, URZ, URZ ;  /* 0x000000ff19197290 */ /* 0x000fe2000fffe1ff */
[----:B--234-:R-:W-:-:S11]  /*1b50*/  UMOV UR29, URZ ;  /* 0x000000ff001d7c82 */ /* 0x01cfd60008000000 */
.L_x_43:
[----:B------:R-:W-:-:S09]  /*1b60*/  UISETP.NE.AND UP0, UPT, UR54, URZ, UPT ;  /* 0x000000ff3600728c */ /* 0x000fd2000bf05270 */
[----:B------:R-:W-:Y:S05]  /*1b70*/  BRA.U UP0, `(.L_x_24) ;  /* 0x0000000100287547 */ /* 0x000fea000b800000 */
[----:B------:R-:W-:Y:S02]  /*1b80*/  LEA R0, R9, UR15, 0x3 ;  /* 0x0000000f09007c11 */ /* 0x000fe4000f8e18ff */
[----:B------:R-:W-:-:S04]  /*1b90*/  SHF.L.U32 R2, R8, 0x1f, RZ ;  /* 0x0000001f08027819 */ /* 0x000fc800000006ff */
[----:B------:R-:W2:Y:S02]  /*1ba0*/  SYNCS.PHASECHK.TRANS64.TRYWAIT P0, [R0+URZ+0x1d0], R2 ;  /* 0x0001d002000075a7 */ /* 0x000ea400080011ff */
[----:B--2---:R-:W-:Y:S05]  /*1bb0*/  @!P0 BRA `(.L_x_25) ;  /* 0x00000060008c8947 */ /* 0x004fea0003800000 */
.L_x_130:
[----:B------:R-:W-:Y:S01]  /*1bc0*/  VIADD R9, R9, 0x1 ;  /* 0x0000000109097836 */ /* 0x000fe20000000000 */
[----:B------:R2:W-:Y:S04]  /*1bd0*/  SYNCS.ARRIVE.TRANS64.A1T0 RZ, [R0+URZ+0x1c0], RZ ;  /* 0x0001c0ff00ff79a7 */ /* 0x0005e800081000ff */
[----:B------:R-:W-:-:S04]  /*1be0*/  ISETP.NE.AND P0, PT, R9, 0x2, PT ;  /* 0x000000020900780c */ /* 0x000fc80003f05270 */
[----:B------:R-:W-:Y:S02]  /*1bf0*/  SEL R9, R9, RZ, P0 ;  /* 0x000000ff09097207 */ /* 0x000fe40000000000 */
[----:B--2---:R-:W-:-:S04]  /*1c00*/  SEL R0, RZ, 0x1, P0 ;  /* 0x00000001ff007807 */ /* 0x004fc80000000000 */
[----:B------:R-:W-:-:S07]  /*1c10*/  LOP3.LUT R8, R8, R0, RZ, 0x3c, !PT ;  /* 0x0000000008087212 */ /* 0x000fce00078e3cff */
.L_x_24:
[----:B------:R-:W-:Y:S01]  /*1c20*/  UISETP.GE.U32.AND UP0, UPT, UR19, 0x7f, UPT ;  /* 0x0000007f1300788c */ /* 0x000fe2000bf06070 */
[----:B------:R-:W-:Y:S01]  /*1c30*/  SHF.L.U32 R0, R12, 0x1f, RZ ;  /* 0x0000001f0c007819 */ /* 0x000fe200000006ff */
[----:B------:R-:W-:Y:S02]  /*1c40*/  ULEA.HI UR35, UR50, UR50, URZ, 0x1 ;  /* 0x0000003232237291 */ /* 0x000fe4000f8f08ff */
[----:B------:R-:W-:Y:S02]  /*1c50*/  ULEA UR4, UR29, UR15, 0x3 ;  /* 0x0000000f1d047291 */ /* 0x000fe4000f8e18ff */
[----:B------:R-:W-:Y:S02]  /*1c60*/  USHF.L.U32 UR35, UR35, 0x7, URZ ;  /* 0x0000000723237899 */ /* 0x000fe400080006ff */
[----:B------:R-:W-:Y:S02]  /*1c70*/  ULEA UR11, UR51, UR18, 0x6 ;  /* 0x00000012330b7291 */ /* 0x000fe4000f8e30ff */
[----:B------:R-:W-:-:S03]  /*1c80*/  ULOP3.LUT UR35, UR35, 0xffffff00, URZ, 0xc0, !UPT ;  /* 0xffffff0023237892 */ /* 0x000fc6000f8ec0ff */
[----:B------:R2:W3:Y:S01]  /*1c90*/  SYNCS.PHASECHK.TRANS64.TRYWAIT P0, [UR4+0xa0], R0 ;  /* 0x0000a000ff0075a7 */ /* 0x0004e20008001104 */
[----:B------:R-:W-:Y:S01]  /*1ca0*/  UIADD3 UR35, UPT, UPT, UR30, UR35, URZ ;  /* 0x000000231e237290 */ /* 0x000fe2000fffe0ff */
[----:B------:R-:W-:Y:S01]  /*1cb0*/  UMOV UR4, URZ ;  /* 0x000000ff00047c82 */ /* 0x000fe20008000000 */
[----:B------:R-:W-:Y:S10]  /*1cc0*/  BRA.U !UP0, `(.L_x_26) ;  /* 0x0000000108c47547 */ /* 0x000ff4000b800000 */
[----:B------:R-:W-:Y:S01]  /*1cd0*/  UMOV UR5, UR25 ;  /* 0x0000001900057c82 */ /* 0x000fe20008000000 */
[----:B------:R-:W-:Y:S01]  /*1ce0*/  UMOV UR7, UR29 ;  /* 0x0000001d00077c82 */ /* 0x000fe20008000000 */
[----:B------:R-:W-:-:S05]  /*1cf0*/  UMOV UR34, URZ ;  /* 0x000000ff00227c82 */ /* 0x000fca0008000000 */
.L_x_32:
[----:B------:R-:W-:Y:S01]  /*1d00*/  ULEA UR33, UR7, UR15, 0x3 ;  /* 0x0000000f07217291 */ /* 0x000fe2000f8e18ff */
[----:B---3--:R-:W-:Y:S01]  /*1d10*/  @P3 MOV R2, 0x5000 ;  /* 0x0000500000023802 */ /* 0x008fe20000000f00 */
[----:B-1-34-:R-:W-:Y:S10]  /*1d20*/  @P0 BRA `(.L_x_27) ;  /* 0x00000000000c0947 */ /* 0x01aff40003800000 */
[----:B------:R-:W-:-:S04]  /*1d30*/  SHF.L.U32 R3, R12, 0x1f, RZ ;  /* 0x0000001f0c037819 */ /* 0x000fc800000006ff */
[----:B------:R-:W3:Y:S02]  /*1d40*/  SYNCS.PHASECHK.TRANS64.TRYWAIT P0, [UR33+0xa0], R3 ;  /* 0x0000a003ff0075a7 */ /* 0x000ee40008001121 */
[----:B---3--:R-:W-:Y:S05]  /*1d50*/  @!P0 BRA `(.L_x_28) ;  /* 0x0000006000388947 */ /* 0x008fea0003800000 */
.L_x_27:
[----:B------:R3:W-:Y:S01]  /*1d60*/  @P3 SYNCS.ARRIVE.TRANS64 RZ, [UR33], R2 ;  /* 0x00000002ffff39a7 */ /* 0x0007e20008000021 */
[----:B------:R-:W-:Y:S02]  /*1d70*/  ULOP3.LUT UR4, UR26, 0x2, URZ, 0xfc, !UPT ;  /* 0x000000021a047892 */ /* 0x000fe4000f8efcff */
[----:B------:R-:W-:Y:S02]  /*1d80*/  UIADD3 UR5, UPT, UPT, UR5, 0x1, URZ ;  /* 0x0000000105057890 */ /* 0x000fe4000fffe0ff */
[----:B------:R-:W-:Y:S02]  /*1d90*/  UISETP.NE.AND UP0, UPT, UR4, 0x2, UPT ;  /* 0x000000020400788c */ /* 0x000fe4000bf05270 */
[----:B------:R-:W-:-:S07]  /*1da0*/  UISETP.NE.AND UP2, UPT, UR5, 0x1, UPT ;  /* 0x000000010500788c */ /* 0x000fce000bf45270 */
[----:B------:R-:W-:Y:S05]  /*1db0*/  BRA.U UP0, `(.L_x_29) ;  /* 0x0000000100047547 */ /* 0x000fea000b800000 */
[----:B-1----:R-:W-:Y:S05]  /*1dc0*/  BPT.TRAP 0x1 ;  /* 0x000000040000795c */ /* 0x002fea0000300000 */
.L_x_29:
[----:B------:R-:W-:Y:S04]  /*1dd0*/  BSSY.RECONVERGENT B0, `(.L_x_30) ;  /* 0x0000003000007945 */ /* 0x000fe80003800200 */
[----:B------:R-:W-:Y:S05]  /*1de0*/  @!P2 BRA `(.L_x_31) ;  /* 0x000000000004a947 */ /* 0x000fea0003800000 */
[----:B-1----:R-:W-:Y:S05]  /*1df0*/  BPT.TRAP 0x1 ;  /* 0x000000040000795c */ /* 0x002fea0000300000 */
.L_x_31:
[----:B-1----:R-:W-:Y:S05]  /*1e00*/  BSYNC.RECONVERGENT B0 ;  /* 0x0000000000007941 */ /* 0x002fea0003800200 */
.L_x_30:
[----:B------:R-:W-:Y:S02]  /*1e10*/  UIADD3 UR29, UPT, UPT, UR7, 0x1, URZ ;  /* 0x00000001071d7890 */ /* 0x000fe4000fffe0ff */
[----:B------:R-:W-:Y:S02]  /*1e20*/  ULEA UR32, UR7, UR14, 0xd ;  /* 0x0000000e07207291 */ /* 0x000fe4000f8e68ff */
[----:B------:R-:W-:Y:S02]  /*1e30*/  UISETP.NE.AND UP0, UPT, UR29, 0x14, UPT ;  /* 0x000000141d00788c */ /* 0x000fe4000bf05270 */
[----:B------:R-:W-:Y:S02]  /*1e40*/  UIADD3 UR44, UP1, UPT, UR22, 0x80, URZ ;  /* 0x00000080162c7890 */ /* 0x000fe4000ff3e0ff */
[----:B------:R-:W-:Y:S02]  /*1e50*/  USEL UR6, URZ, 0x1, UP0 ;  /* 0x00000001ff067887 */ /* 0x000fe40008000000 */
[----:B------:R-:W-:-:S02]  /*1e60*/  USEL UR29, UR29, URZ, UP0 ;  /* 0x000000ff1d1d7287 */ /* 0x000fc40008000000 */
[----:B------:R-:W-:Y:S02]  /*1e70*/  ULEA UR8, UR7, UR15, 0xb ;  /* 0x0000000f07087291 */ /* 0x000fe4000f8e58ff */
[----:B------:R-:W-:Y:S01]  /*1e80*/  UIADD3 UR42, UP0, UPT, UR22, 0x180, URZ ;  /* 0x00000180162a7890 */ /* 0x000fe2000ff1e0ff */
[----:B------:R-:W-:Y:S01]  /*1e90*/  LOP3.LUT R12, R12, UR6, RZ, 0x3c, !PT ;  /* 0x000000060c0c7c12 */ /* 0x000fe2000f8e3cff */
[----:B------:R-:W-:Y:S02]  /*1ea0*/  ULEA UR4, UR29, UR15, 0x3 ;  /* 0x0000000f1d047291 */ /* 0x000fe4000f8e18ff */
[----:B------:R-:W-:Y:S01]  /*1eb0*/  ULOP3.LUT UR33, UR33, 0xfefffff8, URZ, 0xc0, !UPT ;  /* 0xfefffff821217892 */ /* 0x000fe2000f8ec0ff */
[----:B--2---:R-:W-:Y:S01]  /*1ec0*/  SHF.L.U32 R0, R12, 0x1f, RZ ;  /* 0x0000001f0c007819 */ /* 0x004fe200000006ff */
[----:B------:R-:W-:Y:S02]  /*1ed0*/  UIADD3.X UR45, UPT, UPT, URZ, UR23, URZ, UP1, !UPT ;  /* 0x00000017ff2d7290 */ /* 0x000fe40008ffe4ff */
[----:B------:R-:W-:-:S02]  /*1ee0*/  UIADD3 UR32, UPT, UPT, UR15, 0x4600, UR32 ;  /* 0x000046000f207890 */ /* 0x000fc4000fffe020 */
[----:B------:R-:W-:Y:S01]  /*1ef0*/  UPRMT UR6, URZ, 0x5410, UR13 ;  /* 0x00005410ff067896 */ /* 0x000fe2000800000d */
[----:B------:R4:W1:Y:S01]  /*1f00*/  SYNCS.PHASECHK.TRANS64.TRYWAIT P0, [UR4+0xa0], R0 ;  /* 0x0000a000ff0075a7 */ /* 0x0008620008001104 */
[----:B------:R-:W-:Y:S02]  /*1f10*/  UIADD3 UR8, UPT, UPT, UR8, 0x2c600, URZ ;  /* 0x0002c60008087890 */ /* 0x000fe4000fffe0ff */
[----:B------:R-:W-:Y:S01]  /*1f20*/  UIADD3.X UR43, UPT, UPT, URZ, UR23, URZ, UP0, !UPT ;  /* 0x00000017ff2b7290 */ /* 0x000fe200087fe4ff */
[----:B------:R-:W-:Y:S01]  /*1f30*/  UMOV UR40, 0x0 ;  /* 0x0000000000287882 */ /* 0x000fe20000000000 */
[----:B------:R-:W-:Y:S01]  /*1f40*/  UMOV UR41, 0x10000000 ;  /* 0x1000000000297882 */ /* 0x000fe20000000000 */
[----:B------:R-:W-:Y:S01]  /*1f50*/  UMOV UR10, UR34 ;  /* 0x00000022000a7c82 */ /* 0x000fe20008000000 */
[----:B------:R-:W-:Y:S01]  /*1f60*/  UMOV UR12, UR36 ;  /* 0x00000024000c7c82 */ /* 0x000fe20008000000 */
[----:B------:R-:W-:Y:S01]  /*1f70*/  UMOV UR9, UR33 ;  /* 0x0000002100097c82 */ /* 0x000fe20008000000 */
[----:B------:R2:W-:Y:S01]  /*1f80*/  UTMALDG.3D.MULTICAST.2CTA [UR32], [UR44], UR6, desc[UR40] ;  /* 0x000028202c0073b4 */ /* 0x0005e20008211806 */
[----:B------:R-:W-:Y:S01]  /*1f90*/  UMOV UR4, UR24 ;  /* 0x0000001800047c82 */ /* 0x000fe20008000000 */
[----:B------:R-:W-:Y:S01]  /*1fa0*/  UMOV UR7, UR29 ;  /* 0x0000001d00077c82 */ /* 0x000fe20008000000 */
[----:B------:R4:W-:Y:S01]  /*1fb0*/  UTMALDG.3D.2CTA [UR8], [UR42], desc[UR40] ;  /* 0x000028082a0075b4 */ /* 0x0009e20008211000 */
[----:B--2---:R-:W-:Y:S01]  /*1fc0*/  UIADD3 UR34, UPT, UPT, UR34, 0x40, URZ ;  /* 0x0000004022227890 */ /* 0x004fe2000fffe0ff */
[----:B------:R-:W-:Y:S11]  /*1fd0*/  BRA.U UP2, `(.L_x_32) ;  /* 0xfffffffd02487547 */ /* 0x000ff6000b83ffff */
.L_x_26:
[----:B------:R-:W-:Y:S01]  /*1fe0*/  ULEA UR5, UR29, UR15, 0x3 ;  /* 0x0000000f1d057291 */ /* 0x000fe2000f8e18ff */
[----:B--2-4-:R-:W-:Y:S01]  /*1ff0*/  SHF.L.U32 R0, R12, 0x1f, RZ ;  /* 0x0000001f0c007819 */ /* 0x014fe200000006ff */
[----:B------:R-:W-:Y:S01]  /*2000*/  @!P1 SYNCS.ARRIVE.TRANS64.A1T0 RZ, [UR15+0x158], RZ ;  /* 0x000158ffffff99a7 */ /* 0x000fe2000810000f */
[----:B------:R-:W-:-:S06]  /*2010*/  UISETP.GT.AND UP0, UPT, UR21, UR20, UPT ;  /* 0x000000141500728c */ /* 0x000fcc000bf04270 */
[----:B-1-3--:R1:W2:Y:S03]  /*2020*/  SYNCS.PHASECHK.TRANS64.TRYWAIT P0, [UR5+0xa0], R0 ;  /* 0x0000a000ff0075a7 */ /* 0x00a2a60008001105 */
[----:B------:R-:W-:Y:S05]  /*2030*/  BRA.U !UP0, `(.L_x_33) ;  /* 0x0000000108b87547 */ /* 0x000fea000b800000 */
[----:B------:R-:W-:Y:S01]  /*2040*/  UIADD3 UR5, UPT, UPT, UR31, UR4, URZ ;  /* 0x000000041f057290 */ /* 0x000fe2000fffe0ff */
[----:B------:R-:W-:-:S11]  /*2050*/  UMOV UR7, UR29 ;  /* 0x0000001d00077c82 */ /* 0x000fd60008000000 */
.L_x_39:
[----:B------:R-:W-:Y:S01]  /*2060*/  ULEA UR33, UR7, UR15, 0x3 ;  /* 0x0000000f07217291 */ /* 0x000fe2000f8e18ff */
[----:B--2---:R-:W-:Y:S01]  /*2070*/  @P3 MOV R2, 0x5000 ;  /* 0x0000500000023802 */ /* 0x004fe20000000f00 */
[----:B--2-4-:R-:W-:Y:S10]  /*2080*/  @P0 BRA `(.L_x_34) ;  /* 0x00000000000c0947 */ /* 0x014ff40003800000 */
[----:B------:R-:W-:-:S04]  /*2090*/  SHF.L.U32 R3, R12, 0x1f, RZ ;  /* 0x0000001f0c037819 */ /* 0x000fc800000006ff */
[----:B------:R-:W2:Y:S02]  /*20a0*/  SYNCS.PHASECHK.TRANS64.TRYWAIT P0, [UR33+0xa0], R3 ;  /* 0x0000a003ff0075a7 */ /* 0x000ea40008001121 */
[----:B--2---:R-:W-:Y:S05]  /*20b0*/  @!P0 BRA `(.L_x_35) ;  /* 0x0000005c00788947 */ /* 0x004fea0003800000 */
.L_x_34:
[----:B------:R2:W-:Y:S01]  /*20c0*/  @P3 SYNCS.ARRIVE.TRANS64 RZ, [UR33], R2 ;  /* 0x00000002ffff39a7 */ /* 0x0005e20008000021 */
[----:B------:R-:W-:-:S04]  /*20d0*/  ULOP3.LUT UR6, UR26, 0x2, URZ, 0xfc, !UPT ;  /* 0x000000021a067892 */ /* 0x000fc8000f8efcff */
[----:B------:R-:W-:-:S09]  /*20e0*/  UISETP.NE.AND UP0, UPT, UR6, 0x2, UPT ;  /* 0x000000020600788c */ /* 0x000fd2000bf05270 */
[----:B------:R-:W-:Y:S05]  /*20f0*/  BRA.U UP0, `(.L_x_36) ;  /* 0x0000000100047547 */ /* 0x000fea000b800000 */
[----:B------:R-:W-:Y:S05]  /*2100*/  BPT.TRAP 0x1 ;  /* 0x000000040000795c */ /* 0x000fea0000300000 */
.L_x_36:
[----:B------:R-:W-:Y:S04]  /*2110*/  BSSY.RECONVERGENT B0, `(.L_x_37) ;  /* 0x0000003000007945 */ /* 0x000fe80003800200 */
[----:B------:R-:W-:Y:S05]  /*2120*/  @!P2 BRA `(.L_x_38) ;  /* 0x000000000004a947 */ /* 0x000fea0003800000 */
[----:B------:R-:W-:Y:S05]  /*2130*/  BPT.TRAP 0x1 ;  /* 0x000000040000795c */ /* 0x000fea0000300000 */
.L_x_38:
[----:B------:R-:W-:Y:S05]  /*2140*/  BSYNC.RECONVERGENT B0 ;  /* 0x0000000000007941 */ /* 0x000fea0003800200 */
.L_x_37:
[----:B------:R-:W-:Y:S02]  /*2150*/  UIADD3 UR29, UPT, UPT, UR7, 0x1, URZ ;  /* 0x00000001071d7890 */ /* 0x000fe4000fffe0ff */
[----:B------:R-:W-:Y:S02]  /*2160*/  UIADD3 UR44, UP1, UPT, UR22, 0x80, URZ ;  /* 0x00000080162c7890 */ /* 0x000fe4000ff3e0ff */
[----:B------:R-:W-:Y:S02]  /*2170*/  UISETP.NE.AND UP0, UPT, UR29, 0x14, UPT ;  /* 0x000000141d00788c */ /* 0x000fe4000bf05270 */
[----:B------:R-:W-:Y:S02]  /*2180*/  USHF.L.U32 UR34, UR4, 0x6, URZ ;  /* 0x0000000604227899 */ /* 0x000fe400080006ff */
[----:B------:R-:W-:Y:S02]  /*2190*/  USEL UR8, URZ, 0x1, UP0 ;  /* 0x00000001ff087887 */ /* 0x000fe40008000000 */
[----:B------:R-:W-:-:S02]  /*21a0*/  USEL UR29, UR29, URZ, UP0 ;  /* 0x000000ff1d1d7287 */ /* 0x000fc40008000000 */
[----:B------:R-:W-:Y:S02]  /*21b0*/  UIADD3 UR42, UP0, UPT, UR22, 0x180, URZ ;  /* 0x00000180162a7890 */ /* 0x000fe4000ff1e0ff */
[----:B------:R-:W-:Y:S01]  /*21c0*/  ULEA UR6, UR29, UR15, 0x3 ;  /* 0x0000000f1d067291 */ /* 0x000fe2000f8e18ff */
[----:B------:R-:W-:Y:S01]  /*21d0*/  LOP3.LUT R12, R12, UR8, RZ, 0x3c, !PT ;  /* 0x000000080c0c7c12 */ /* 0x000fe2000f8e3cff */
[----:B------:R-:W-:Y:S02]  /*21e0*/  ULEA UR8, UR7, UR15, 0xb ;  /* 0x0000000f07087291 */ /* 0x000fe4000f8e58ff */
[----:B------:R-:W-:Y:S01]  /*21f0*/  ULOP3.LUT UR33, UR33, 0xfefffff8, URZ, 0xc0, !UPT ;  /* 0xfefffff821217892 */ /* 0x000fe2000f8ec0ff */
[----:B-1----:R-:W-:Y:S01]  /*2200*/  SHF.L.U32 R0, R12, 0x1f, RZ ;  /* 0x0000001f0c007819 */ /* 0x002fe200000006ff */
[----:B------:R-:W-:Y:S02]  /*2210*/  ULEA UR32, UR7, UR38, 0xd ;  /* 0x0000002607207291 */ /* 0x000fe4000f8e68ff */
[----:B------:R-:W-:Y:S01]  /*2220*/  UIADD3.X UR45, UPT, UPT, URZ, UR23, URZ, UP1, !UPT ;  /* 0x00000017ff2d7290 */ /* 0x000fe20008ffe4ff */
[----:B------:R3:W4:Y:S01]  /*2230*/  SYNCS.PHASECHK.TRANS64.TRYWAIT P0, [UR6+0xa0], R0 ;  /* 0x0000a000ff0075a7 */ /* 0x0007220008001106 */
[----:B------:R-:W-:-:S02]  /*2240*/  UPRMT UR6, URZ, 0x5410, UR13 ;  /* 0x00005410ff067896 */ /* 0x000fc4000800000d */
        /* <DEDUP_REMOVED lines=8> */
[----:B------:R-:W-:Y:S01]  /*22d0*/  UIADD3 UR4, UPT, UPT, UR4, 0x1, URZ ;  /* 0x0000000104047890 */ /* 0x000fe2000fffe0ff */
[----:B------:R-:W-:-:S03]  /*22e0*/  UMOV UR7, UR29 ;  /* 0x0000001d00077c82 */ /* 0x000fc60008000000 */
[----:B------:R-:W-:Y:S01]  /*22f0*/  UISETP.NE.AND UP0, UPT, UR4, UR5, UPT ;  /* 0x000000050400728c */ /* 0x000fe2000bf05270 */
[----:B------:R3:W-:Y:S08]  /*2300*/  UTMALDG.3D.2CTA [UR8], [UR42], desc[UR40] ;  /* 0x000028082a0075b4 */ /* 0x0007f00008211000 */
[----:B---3--:R-:W-:Y:S05]  /*2310*/  BRA.U UP0, `(.L_x_39) ;  /* 0xfffffffd00507547 */ /* 0x008fea000b83ffff */
.L_x_33:
[C---:B------:R-:W-:Y:S01]  /*2320*/  LEA R3, R11.reuse, UR15, 0x3 ;  /* 0x0000000f0b037c11 */ /* 0x040fe2000f8e18ff */
[----:B------:R-:W-:Y:S01]  /*2330*/  NOP ;  /* 0x0000000000007918 */ /* 0x000fe20000000000 */
[----:B-1----:R-:W-:Y:S02]  /*2340*/  SHF.L.U32 R0, R10, 0x1f, RZ ;  /* 0x0000001f0a007819 */ /* 0x002fe400000006ff */
[----:B------:R-:W-:Y:S02]  /*2350*/  LEA R4, R11, UR15, 0x4 ;  /* 0x0000000f0b047c11 */ /* 0x000fe4000f8e20ff */
[----:B--2-4-:R-:W1:Y:S02]  /*2360*/  SYNCS.PHASECHK.TRANS64.TRYWAIT P0, [R3+URZ+0x160], R0 ;  /* 0x00016000030075a7 */ /* 0x014e6400080011ff */
[----:B-1----:R-:W-:Y:S05]  /*2370*/  @!P0 BRA `(.L_x_40) ;  /* 0x0000005800e08947 */ /* 0x002fea0003800000 */
.L_x_133:
[----:B------:R-:W2:Y:S01]  /*2380*/  LDS.128 R4, [R4+0x1f0] ;  /* 0x0001f00004047984 */ /* 0x000ea20000000c00 */
[----:B------:R-:W-:Y:S01]  /*2390*/  UISETP.GE.AND UP0, UPT, UR37, 0x1, UPT ;  /* 0x000000012500788c */ /* 0x000fe2000bf06270 */
[----:B------:R-:W-:Y:S01]  /*23a0*/  @!PT LDS RZ, [RZ] ;  /* 0x00000000fffff984 */ /* 0x000fe20000000800 */
[----:B------:R-:W-:Y:S01]  /*23b0*/  @!PT LDS RZ, [RZ] ;  /* 0x00000000fffff984 */ /* 0x000fe20000000800 */
[----:B------:R-:W-:Y:S01]  /*23c0*/  @!PT LDS RZ, [RZ] ;  /* 0x00000000fffff984 */ /* 0x000fe20000000800 */
[----:B------:R-:W-:Y:S01]  /*23d0*/  @!PT LDS RZ, [RZ] ;  /* 0x00000000fffff984 */ /* 0x000fe20000000800 */
[----:B------:R3:W-:Y:S06]  /*23e0*/  MEMBAR.ALL.CTA ;  /* 0x0000000000007992 */ /* 0x0007ec0000008000 */
[----:B---3--:R-:W3:Y:S01]  /*23f0*/  FENCE.VIEW.ASYNC.S ;  /* 0x00000000000073c6 */ /* 0x008ee20000000000 */
[----:B--2---:R-:W-:-:S13]  /*2400*/  LOP3.LUT P0, RZ, R6, 0x1, RZ, 0xc0, !PT ;  /* 0x0000000106ff7812 */ /* 0x004fda000780c0ff */
[----:B---3--:R-:W-:Y:S01]  /*2410*/  VOTEU.ANY UP1, P0 ;  /* 0x0000000000ff7886 */ /* 0x008fe20000020100 */
[----:B------:R-:W-:-:S13]  /*2420*/  PLOP3.LUT P0, PT, PT, PT, UP1, 0x80, 0x8 ;  /* 0x000000000008781c */ /* 0x000fda0003f0f018 */
[----:B-1----:R-:W-:Y:S02]  /*2430*/  @P0 LOP3.LUT R0, R5, 0xffff, RZ, 0xc0, !PT ;  /* 0x0000ffff05000812 */ /* 0x002fe400078ec0ff */
[----:B------:R-:W-:Y:S02]  /*2440*/  @P0 MOV R2, R4 ;  /* 0x0000000400020202 */ /* 0x000fe40000000f00 */
[----:B------:R-:W-:Y:S01]  /*2450*/  @P0 R2UR UR5, R0 ;  /* 0x00000000000502ca */ /* 0x000fe200000e0000 */
[----:B------:R-:W-:Y:S01]  /*2460*/  VIADD R0, R3, 0x170 ;  /* 0x0000017003007836 */ /* 0x000fe20000000000 */
[----:B------:R-:W-:Y:S02]  /*2470*/  @P0 SHF.R.U32.HI R4, RZ, 0x10, R5 ;  /* 0x00000010ff040819 */ /* 0x000fe40000011605 */
[----:B------:R-:W-:Y:S02]  /*2480*/  @P0 R2UR UR6, R2 ;  /* 0x00000000020602ca */ /* 0x000fe400000e0000 */
[----:B------:R-:W-:-:S02]  /*2490*/  PRMT R0, RZ, 0x654, R0 ;  /* 0x00000654ff007816 */ /* 0x000fc40000000000 */
[----:B------:R-:W-:Y:S02]  /*24a0*/  @P0 R2UR UR4, R4 ;  /* 0x00000000040402ca */ /* 0x000fe400000e0000 */
[----:B------:R1:W-:Y:S03]  /*24b0*/  SYNCS.ARRIVE.TRANS64.RED.A1T0 RZ, [R0+URZ], RZ ;  /* 0x000000ff00ff79a7 */ /* 0x0003e600081004ff */
[----:B------:R-:W-:-:S04]  /*24c0*/  @UP1 UMOV UR27, UR5 ;  /* 0x00000005001b1c82 */ /* 0x000fc80008000000 */
[----:B------:R-:W-:-:S04]  /*24d0*/  @UP1 UMOV UR28, UR6 ;  /* 0x00000006001c1c82 */ /* 0x000fc80008000000 */
[----:B------:R-:W-:Y:S01]  /*24e0*/  @UP1 UMOV UR36, UR4 ;  /* 0x0000000400241c82 */ /* 0x000fe20008000000 */
[----:B------:R-:W-:Y:S05]  /*24f0*/  BRA.U !UP0, `(.L_x_41) ;  /* 0x0000000108b87547 */ /* 0x000fea000b800000 */
[----:B------:R-:W2:Y:S01]  /*2500*/  LDCU.128 UR4, c[0x0][0xb10] ;  /* 0x00016200ff0477ac */ /* 0x000ea20008000c00 */
[----:B------:R-:W3:Y:S01]  /*2510*/  LDCU UR10, c[0x0][0xb20] ;  /* 0x00016400ff0a77ac */ /* 0x000ee20008000800 */
[----:B------:R-:W4:Y:S01]  /*2520*/  LDCU UR11, c[0x0][0xb0c] ;  /* 0x00016180ff0b77ac */ /* 0x000f220008000800 */
[----:B------:R-:W1:Y:S01]  /*2530*/  LDCU.64 UR8, c[0x0][0xb28] ;  /* 0x00016500ff0877ac */ /* 0x000e620008000a00 */
[----:B------:R-:W-:Y:S02]  /*2540*/  UISETP.NE.AND UP3, UPT, UR37, 0x1, UPT ;  /* 0x000000012500788c */ /* 0x000fe4000bf65270 */
[----:B--2---:R-:W-:Y:S02]  /*2550*/  UIMAD.WIDE.U32 UR40, UR16, UR7, URZ ;  /* 0x00000007102872a5 */ /* 0x004fe4000f8e00ff */
[----:B------:R-:W-:Y:S02]  /*2560*/  UIMAD.WIDE.U32 UR32, UR27, UR7, URZ ;  /* 0x000000071b2072a5 */ /* 0x000fe4000f8e00ff */
[----:B------:R-:W-:-:S02]  /*2570*/  UIMAD.WIDE.U32 UR34, UR17, UR4, URZ ;  /* 0x00000004112272a5 */ /* 0x000fc4000f8e00ff */
[----:B------:R-:W-:Y:S01]  /*2580*/  UISETP.NE.AND UP0, UPT, UR6, 0x1, UPT ;  /* 0x000000010600788c */ /* 0x000fe2000bf05270 */
[----:B------:R-:W-:Y:S01]  /*2590*/  UMOV UR7, UR41 ;  /* 0x0000002900077c82 */ /* 0x000fe20008000000 */
[----:B----4-:R-:W-:Y:S02]  /*25a0*/  UISETP.NE.AND UP2, UPT, UR11, 0x1, UPT ;  /* 0x000000010b00788c */ /* 0x010fe4000bf45270 */
[----:B---3--:R-:W-:Y:S02]  /*25b0*/  USHF.R.U32.HI UR7, URZ, UR10, UR7 ;  /* 0x0000000aff077299 */ /* 0x008fe40008011607 */
[----:B------:R-:W-:Y:S02]  /*25c0*/  USHF.R.U32.HI UR12, URZ, UR5, UR35 ;  /* 0x00000005ff0c7299 */ /* 0x000fe40008011623 */
[----:B------:R-:W-:Y:S02]  /*25d0*/  USEL UR7, UR16, UR7, !UP0 ;  /* 0x0000000710077287 */ /* 0x000fe4000c000000 */
[----:B------:R-:W-:-:S02]  /*25e0*/  USEL UR12, UR17, UR12, !UP2 ;  /* 0x0000000c110c7287 */ /* 0x000fc4000d000000 */
[----:B-1----:R-:W-:Y:S02]  /*25f0*/  UIMAD.WIDE.U32 UR40, UR7, UR8, URZ ;  /* 0x00000008072872a5 */ /* 0x002fe4000f8e00ff */
        /* <DEDUP_REMOVED lines=30> */
.L_x_41:
[----:B------:R-:W2:Y:S02]  /*27e0*/  LDCU UR4, c[0x0][0xb30] ;  /* 0x00016600ff0477ac */ /* 0x000ea40008000800 */
[----:B--2---:R-:W-:-:S09]  /*27f0*/  UISETP.NE.AND UP0, UPT, UR4, 0x1, UPT ;  /* 0x000000010400788c */ /* 0x004fd2000bf05270 */
        /* <DEDUP_REMOVED lines=13> */
[----:B------:R-:W-:Y:S02]  /*28d0*/  UIADD3 UR4, UPT, UPT, UR5, -UR8, URZ ;  /* 0x8000000805047290 */ /* 0x000fe4000fffe0ff */
[----:B------:R-:W-:Y:S02]  /*28e0*/  UIADD3 UR5, UPT, UPT, -UR5, UR8, URZ ;  /* 0x0000000805057290 */ /* 0x000fe4000fffe1ff */
[----:B------:R-:W-:Y:S02]  /*28f0*/  UIMAD UR27, UR4, UR6, UR27 ;  /* 0x00000006041b72a4 */ /* 0x000fe4000f8e021b */
[----:B------:R-:W-:-:S12]  /*2900*/  UIMAD UR28, UR5, UR9, UR28 ;  /* 0x00000009051c72a4 */ /* 0x000fd8000f8e021c */
.L_x_42:
[----:B------:R-:W-:Y:S01]  /*2910*/  VIADD R11, R11, 0x1 ;  /* 0x000000010b0b7836 */ /* 0x000fe20000000000 */
[----:B------:R-:W-:Y:S01]  /*2920*/  PLOP3.LUT P1, PT, PT, PT, PT, 0x80, 0x8 ;  /* 0x000000000008781c */ /* 0x000fe20003f2f070 */
[----:B------:R-:W-:Y:S02]  /*2930*/  UIADD3 UR50, UPT, UPT, UR28, UR49, URZ ;  /* 0x000000311c327290 */ /* 0x000fe4000fffe0ff */
[----:B------:R-:W-:Y:S01]  /*2940*/  UIADD3 UR51, UPT, UPT, UR27, UR48, URZ ;  /* 0x000000301b337290 */ /* 0x000fe2000fffe0ff */
[----:B------:R-:W-:-:S04]  /*2950*/  ISETP.NE.AND P0, PT, R11, 0x2, PT ;  /* 0x000000020b00780c */ /* 0x000fc80003f05270 */
[----:B-1----:R-:W-:Y:S02]  /*2960*/  SEL R0, RZ, 0x1, P0 ;  /* 0x00000001ff007807 */ /* 0x002fe40000000000 */
[----:B------:R-:W-:Y:S02]  /*2970*/  SEL R11, R11, RZ, P0 ;  /* 0x000000ff0b0b7207 */ /* 0x000fe40000000000 */
[----:B------:R-:W-:Y:S01]  /*2980*/  LOP3.LUT R10, R10, R0, RZ, 0x3c, !PT ;  /* 0x000000000a0a7212 */ /* 0x000fe200078e3cff */
[----:B------:R-:W-:Y:S06]  /*2990*/  BRA.U UP1, `(.L_x_43) ;  /* 0xfffffff101707547 */ /* 0x000fec000b83ffff */
[----:B------:R-:W-:Y:S01]  /*29a0*/  UIADD3 UR15, UPT, UPT, UR15, 0xa0, URZ ;  /* 0x000000a00f0f7890 */ /* 0x000fe2000fffe0ff */
[----:B------:R-:W-:-:S03]  /*29b0*/  SHF.L.U32 R2, R12, 0x1f, RZ ;  /* 0x0000001f0c027819 */ /* 0x000fc600000006ff */
[----:B------:R-:W-:-:S09]  /*29c0*/  ULEA UR4, UR29, UR15, 0x3 ;  /* 0x0000000f1d047291 */ /* 0x000fd2000f8e18ff */
[----:B------:R-:W1:Y:S02]  /*29d0*/  SYNCS.PHASECHK.TRANS64.TRYWAIT P0, [UR4], R2 ;  /* 0x00000002ff0075a7 */ /* 0x000e640008001104 */
[----:B-1----:R-:W-:Y:S05]  /*29e0*/  @!P0 BRA `(.L_x_44) ;  /* 0x0000005400588947 */ /* 0x002fea0003800000 */
.L_x_135:
[----:B------:R-:W-:-:S04]  /*29f0*/  UIADD3 UR5, UPT, UPT, UR29, 0x1, URZ ;  /* 0x000000011d057890 */ /* 0x000fc8000fffe0ff */
[----:B------:R-:W-:-:S04]  /*2a00*/  UISETP.NE.AND UP0, UPT, UR5, 0x14, UPT ;  /* 0x000000140500788c */ /* 0x000fc8000bf05270 */
[----:B------:R-:W-:Y:S02]  /*2a10*/  USEL UR6, URZ, 0x1, UP0 ;  /* 0x00000001ff067887 */ /* 0x000fe40008000000 */
[----:B------:R-:W-:-:S04]  /*2a20*/  USEL UR5, UR5, URZ, UP0 ;  /* 0x000000ff05057287 */ /* 0x000fc80008000000 */
[----:B------:R-:W-:Y:S01]  /*2a30*/  ULEA UR4, UR5, UR15, 0x3 ;  /* 0x0000000f05047291 */ /* 0x000fe2000f8e18ff */
[----:B-1----:R-:W-:-:S04]  /*2a40*/  LOP3.LUT R2, R12, UR6, RZ, 0x3c, !PT ;  /* 0x000000060c027c12 */ /* 0x002fc8000f8e3cff */
[----:B------:R-:W-:-:S04]  /*2a50*/  SHF.L.U32 R3, R2, 0x1f, RZ ;  /* 0x0000001f02037819 */ /* 0x000fc800000006ff */
[----:B------:R-:W1:Y:S02]  /*2a60*/  SYNCS.PHASECHK.TRANS64.TRYWAIT P0, [UR4], R3 ;  /* 0x00000003ff0075a7 */ /* 0x000e640008001104 */
[----:B-1----:R-:W-:Y:S05]  /*2a70*/  @!P0 BRA `(.L_x_45) ;  /* 0x00000054004c8947 */ /* 0x002fea0003800000 */
.L_x_137:
[----:B------:R-:W-:-:S04]  /*2a80*/  UIADD3 UR5, UPT, UPT, UR5, 0x1, URZ ;  /* 0x0000000105057890 */ /* 0x000fc8000fffe0ff */
[----:B------:R-:W-:-:S04]  /*2a90*/  UISETP.NE.AND UP0, UPT, UR5, 0x14, UPT ;  /* 0x000000140500788c */ /* 0x000fc8000bf05270 */
[----:B------:R-:W-:Y:S02]  /*2aa0*/  USEL UR6, URZ, 0x1, UP0 ;  /* 0x00000001ff067887 */ /* 0x000fe40008000000 */
[----:B------:R-:W-:-:S04]  /*2ab0*/  USEL UR5, UR5, URZ, UP0 ;  /* 0x000000ff05057287 */ /* 0x000fc80008000000 */
[----:B------:R-:W-:Y:S01]  /*2ac0*/  ULEA UR4, UR5, UR15, 0x3 ;  /* 0x0000000f05047291 */ /* 0x000fe2000f8e18ff */
[----:B------:R-:W-:-:S04]  /*2ad0*/  LOP3.LUT R2, R2, UR6, RZ, 0x3c, !PT ;  /* 0x0000000602027c12 */ /* 0x000fc8000f8e3cff */
[----:B-1----:R-:W-:-:S04]  /*2ae0*/  SHF.L.U32 R3, R2, 0x1f, RZ ;  /* 0x0000001f02037819 */ /* 0x002fc800000006ff */
[----:B------:R-:W1:Y:S02]  /*2af0*/  SYNCS.PHASECHK.TRANS64.TRYWAIT P0, [UR4], R3 ;  /* 0x00000003ff0075a7 */ /* 0x000e640008001104 */
[----:B-1----:R-:W-:Y:S05]  /*2b00*/  @!P0 BRA `(.L_x_46) ;  /* 0x0000005400408947 */ /* 0x002fea0003800000 */
.L_x_139:
        /* <DEDUP_REMOVED lines=9> */
.L_x_141:
        /* <DEDUP_REMOVED lines=9> */
.L_x_143:
        /* <DEDUP_REMOVED lines=9> */
.L_x_145:
        /* <DEDUP_REMOVED lines=9> */
.L_x_147:
        /* <DEDUP_REMOVED lines=9> */
.L_x_149:
        /* <DEDUP_REMOVED lines=9> */
.L_x_151:
        /* <DEDUP_REMOVED lines=9> */
.L_x_153:
        /* <DEDUP_REMOVED lines=9> */
.L_x_155:
        /* <DEDUP_REMOVED lines=9> */
.L_x_157:
        /* <DEDUP_REMOVED lines=9> */
.L_x_159:
        /* <DEDUP_REMOVED lines=9> */
.L_x_161:
        /* <DEDUP_REMOVED lines=9> */
.L_x_163:
        /* <DEDUP_REMOVED lines=9> */
.L_x_165:
        /* <DEDUP_REMOVED lines=9> */
.L_x_167:
        /* <DEDUP_REMOVED lines=9> */
.L_x_169:
        /* <DEDUP_REMOVED lines=9> */
.L_x_171:
[----:B------:R-:W-:-:S04]  /*3410*/  UIADD3 UR5, UPT, UPT, UR5, 0x1, URZ ;  /* 0x0000000105057890 */ /* 0x000fc8000fffe0ff */
[----:B------:R-:W-:-:S04]  /*3420*/  UISETP.NE.AND UP0, UPT, UR5, 0x14, UPT ;  /* 0x000000140500788c */ /* 0x000fc8000bf05270 */
[----:B------:R-:W-:Y:S02]  /*3430*/  USEL UR4, URZ, 0x1, UP0 ;  /* 0x00000001ff047887 */ /* 0x000fe40008000000 */
[----:B------:R-:W-:-:S04]  /*3440*/  USEL UR5, UR5, URZ, UP0 ;  /* 0x000000ff05057287 */ /* 0x000fc80008000000 */
[----:B------:R-:W-:Y:S01]  /*3450*/  ULEA UR5, UR5, UR15, 0x3 ;  /* 0x0000000f05057291 */ /* 0x000fe2000f8e18ff */
[----:B------:R-:W-:-:S04]  /*3460*/  LOP3.LUT R2, R2, UR4, RZ, 0x3c, !PT ;  /* 0x0000000402027c12 */ /* 0x000fc8000f8e3cff */
[----:B------:R-:W-:Y:S01]  /*3470*/  SHF.L.U32 R2, R2, 0x1f, RZ ;  /* 0x0000001f02027819 */ /* 0x000fe200000006ff */
[----:B-1----:R-:W-:-:S07]  /*3480*/  IMAD.U32 R0, RZ, RZ, UR5 ;  /* 0x00000005ff007e24 */ /* 0x002fce000f8e00ff */
.L_x_63:
[----:B-1----:R1:W2:Y:S02]  /*3490*/  SYNCS.PHASECHK.TRANS64.TRYWAIT P0, [R0+URZ], R2 ;  /* 0x00000002000075a7 */ /* 0x0022a400080011ff */
[----:B--2---:R-:W-:Y:S05]  /*34a0*/  @!P0 NANOSLEEP.SYNCS 0x989680 ;  /* 0x009896800000895d */ /* 0x004fea0003900000 */
[----:B------:R-:W2:Y:S02]  /*34b0*/  @!P0 SYNCS.PHASECHK.TRANS64 P0, [R0+URZ], R2 ;  /* 0x00000002000085a7 */ /* 0x000ea400080010ff */
[----:B--2---:R-:W-:Y:S05]  /*34c0*/  @P0 EXIT ;  /* 0x000000000000094d */ /* 0x004fea0003800000 */
[----:B------:R-:W-:Y:S05]  /*34d0*/  BRA `(.L_x_63) ;  /* 0xfffffffc00ec7947 */ /* 0x000fea000383ffff */
.L_x_23:
[----:B------:R-:W-:-:S04]  /*34e0*/  UISETP.NE.AND UP0, UPT, UR54, URZ, UPT ;  /* 0x000000ff3600728c */ /* 0x000fc8000bf05270 */
[----:B------:R-:W-:-:S09]  /*34f0*/  UISETP.NE.OR UP0, UPT, UR11, 0x1, UP0 ;  /* 0x000000010b00788c */ /* 0x000fd20008705670 */
[----:B------:R-:W-:Y:S05]  /*3500*/  BRA.U UP0, `(.L_x_64) ;  /* 0x0000000500487547 */ /* 0x000fea000b800000 */
[----:B------:R-:W-:Y:S01]  /*3510*/  ISETP.GE.U32.AND P2, PT, R0, 0x8, PT ;  /* 0x000000080000780c */ /* 0x000fe20003f46070 */
[----:B------:R-:W-:Y:S01]  /*3520*/  IMAD.MOV.U32 R12, RZ, RZ, 0x1 ;  /* 0x00000001ff0c7424 */ /* 0x000fe200078e00ff */
[----:B------:R-:W-:Y:S02]  /*3530*/  CS2R R10, SRZ ;  /* 0x00000000000a7805 */ /* 0x000fe4000001ff00 */
[----:B------:R-:W-:Y:S01]  /*3540*/  CS2R R8, SRZ ;  /* 0x0000000000087805 */ /* 0x000fe2000001ff00 */
[----:B------:R-:W-:Y:S01]  /*3550*/  UMOV UR4, 0x400 ;  /* 0x0000040000047882 */ /* 0x000fe20000000000 */
[----:B------:R-:W-:Y:S01]  /*3560*/  UMOV UR6, URZ ;  /* 0x000000ff00067c82 */ /* 0x000fe20008000000 */
[----:B------:R-:W-:-:S12]  /*3570*/  ULEA UR54, UR54, UR4, 0x18 ;  /* 0x0000000436367291 */ /* 0x000fd8000f8ec0ff */
.L_x_68:
[----:B------:R-:W-:Y:S02]  /*3580*/  LEA R2, R8, UR54, 0x3 ;  /* 0x0000003608027c11 */ /* 0x000fe4000f8e18ff */
[----:B------:R-:W-:-:S03]  /*3590*/  SHF.L.U32 R4, R9, 0x1f, RZ ;  /* 0x0000001f09047819 */ /* 0x000fc600000006ff */
[----:B------:R-:W-:Y:S01]  /*35a0*/  VIADD R5, R2, 0x1d0 ;  /* 0x000001d002057836 */ /* 0x000fe20000000000 */
[----:B------:R-:W2:Y:S02]  /*35b0*/  SYNCS.PHASECHK.TRANS64.TRYWAIT P0, [R2+URZ+0x1c0], R4 ;  /* 0x0001c004020075a7 */ /* 0x000ea400080011ff */
[----:B--2---:R-:W-:Y:S05]  /*35c0*/  @!P0 BRA `(.L_x_65) ;  /* 0x0000005000288947 */ /* 0x004fea0003800000 */
.L_x_172:
[----:B------:R-:W-:Y:S01]  /*35d0*/  ULEA UR5, UR6, UR54, 0x3 ;  /* 0x0000003606057291 */ /* 0x000fe2000f8e18ff */
[----:B--2---:R-:W-:Y:S01]  /*35e0*/  PRMT R2, RZ, 0x654, R5 ;  /* 0x00000654ff027816 */ /* 0x004fe20000000005 */
[----:B------:R-:W-:Y:S01]  /*35f0*/  @!P2 IMAD.MOV.U32 R4, RZ, RZ, 0x10 ;  /* 0x00000010ff04a424 */ /* 0x000fe200078e00ff */
[----:B------:R-:W-:Y:S01]  /*3600*/  SHF.L.U32 R5, R12, 0x1f, RZ ;  /* 0x0000001f0c057819 */ /* 0x000fe200000006ff */
[----:B------:R-:W-:Y:S01]  /*3610*/  UIADD3 UR4, UPT, UPT, UR5, 0x160, URZ ;  /* 0x0000016005047890 */ /* 0x000fe2000fffe0ff */
[----:B------:R2:W-:Y:S05]  /*3620*/  SYNCS.ARRIVE.TRANS64.RED.A1T0 RZ, [R2+URZ], RZ ;  /* 0x000000ff02ff79a7 */ /* 0x0005ea00081004ff */
[----:B------:R-:W-:Y:S01]  /*3630*/  IMAD.U32 R6, RZ, RZ, UR4 ;  /* 0x00000004ff067e24 */ /* 0x000fe2000f8e00ff */
[----:B------:R-:W3:Y:S04]  /*3640*/  SYNCS.PHASECHK.TRANS64.TRYWAIT P0, [UR5+0x170], R5 ;  /* 0x00017005ff0075a7 */ /* 0x000ee80008001105 */
[----:B------:R-:W-:Y:S01]  /*3650*/  PRMT R6, R0, 0x654, R6 ;  /* 0x0000065400067816 */ /* 0x000fe20000000006 */
[----:B--23--:R-:W-:Y:S06]  /*3660*/  @!P0 BRA `(.L_x_66) ;  /* 0x0000005000148947 */ /* 0x00cfec0003800000 */
.L_x_174:
[----:B------:R-:W-:Y:S01]  /*3670*/  ULEA UR4, UR6, UR54, 0x4 ;  /* 0x0000003606047291 */ /* 0x000fe2000f8e20ff */
[----:B------:R-:W-:Y:S01]  /*3680*/  SEL R3, R6, R3, !P2 ;  /* 0x0000000306037207 */ /* 0x000fe20005000000 */
[----:B------:R-:W-:Y:S01]  /*3690*/  UIADD3 UR5, UPT, UPT, UR5, 0x160, URZ ;  /* 0x0000016005057890 */ /* 0x000fe2000fffe0ff */
[----:B--2---:R-:W-:Y:S01]  /*36a0*/  LEA R2, R11, UR54, 0x3 ;  /* 0x000000360b027c11 */ /* 0x004fe2000f8e18ff */
[----:B------:R-:W-:Y:S01]  /*36b0*/  UIADD3 UR4, UPT, UPT, UR4, 0x1f0, URZ ;  /* 0x000001f004047890 */ /* 0x000fe2000fffe0ff */
[----:B------:R2:W-:Y:S01]  /*36c0*/  @!P2 SYNCS.ARRIVE.TRANS64.RED RZ, [R3+URZ], R4 ;  /* 0x0000000403ffa9a7 */ /* 0x0005e200080004ff */
[----:B------:R-:W-:Y:S01]  /*36d0*/  UIADD3 UR6, UPT, UPT, UR6, 0x1, URZ ;  /* 0x0000000106067890 */ /* 0x000fe2000fffe0ff */
[----:B------:R-:W-:-:S03]  /*36e0*/  VIADD R8, R8, 0x1 ;  /* 0x0000000108087836 */ /* 0x000fc60000000000 */
[----:B------:R-:W-:Y:S02]  /*36f0*/  UISETP.NE.AND UP0, UPT, UR6, 0x2, UPT ;  /* 0x000000020600788c */ /* 0x000fe4000bf05270 */
[----:B------:R-:W-:Y:S01]  /*3700*/  ISETP.NE.AND P0, PT, R8, 0x2, PT ;  /* 0x000000020800780c */ /* 0x000fe20003f05270 */
[----:B------:R-:W-:Y:S06]  /*3710*/  UGETNEXTWORKID.BROADCAST [UR4], [UR5] ;  /* 0x00000000040073ca */ /* 0x000fec0008000100 */
[----:B------:R-:W-:Y:S02]  /*3720*/  USEL UR4, URZ, 0x1, UP0 ;  /* 0x00000001ff047887 */ /* 0x000fe40008000000 */
[----:B------:R-:W-:-:S04]  /*3730*/  USEL UR6, UR6, URZ, UP0 ;  /* 0x000000ff06067287 */ /* 0x000fc80008000000 */
[----:B------:R-:W-:Y:S02]  /*3740*/  LOP3.LUT R12, R12, UR4, RZ, 0x3c, !PT ;  /* 0x000000040c0c7c12 */ /* 0x000fe4000f8e3cff */
[----:B--2---:R-:W-:-:S04]  /*3750*/  SHF.L.U32 R4, R10, 0x1f, RZ ;  /* 0x0000001f0a047819 */ /* 0x004fc800000006ff */
[----:B------:R-:W2:Y:S02]  /*3760*/  SYNCS.PHASECHK.TRANS64.TRYWAIT P1, [R2+URZ+0x160], R4 ;  /* 0x00016004020075a7 */ /* 0x000ea400080211ff */
[----:B--2---:R-:W-:Y:S05]  /*3770*/  @!P1 BRA `(.L_x_67) ;  /* 0x0000004c00e89947 */ /* 0x004fea0003800000 */
.L_x_175:
[C---:B--2---:R-:W-:Y:S01]  /*3780*/  LEA R4, R11.reuse, UR54, 0x4 ;  /* 0x000000360b047c11 */ /* 0x044fe2000f8e20ff */
[----:B------:R-:W-:Y:S01]  /*3790*/  VIADD R2, R2, 0x170 ;  /* 0x0000017002027836 */ /* 0x000fe20000000000 */
[----:B------:R-:W-:Y:S01]  /*37a0*/  SEL R8, R8, RZ, P0 ;  /* 0x000000ff08087207 */ /* 0x000fe20000000000 */
[----:B------:R-:W-:-:S03]  /*37b0*/  VIADD R11, R11, 0x1 ;  /* 0x000000010b0b7836 */ /* 0x000fc60000000000 */
[----:B------:R-:W2:Y:S01]  /*37c0*/  LDS.128 R4, [R4+0x1f0] ;  /* 0x0001f00004047984 */ /* 0x000ea20000000c00 */
[----:B------:R-:W-:Y:S02]  /*37d0*/  PRMT R2, RZ, 0x654, R2 ;  /* 0x00000654ff027816 */ /* 0x000fe40000000002 */
[C---:B------:R-:W-:Y:S01]  /*37e0*/  ISETP.NE.AND P1, PT, R11.reuse, 0x2, PT ;  /* 0x000000020b00780c */ /* 0x040fe20003f25270 */
[----:B------:R-:W-:Y:S01]  /*37f0*/  @!PT LDS RZ, [RZ] ;  /* 0x00000000fffff984 */ /* 0x000fe20000000800 */
[----:B------:R-:W-:Y:S01]  /*3800*/  @!PT LDS RZ, [RZ] ;  /* 0x00000000fffff984 */ /* 0x000fe20000000800 */
[----:B------:R-:W-:Y:S01]  /*3810*/  @!PT LDS RZ, [RZ] ;  /* 0x00000000fffff984 */ /* 0x000fe20000000800 */
[----:B------:R-:W-:Y:S01]  /*3820*/  @!PT LDS RZ, [RZ] ;  /* 0x00000000fffff984 */ /* 0x000fe20000000800 */
[----:B------:R3:W-:Y:S06]  /*3830*/  MEMBAR.ALL.CTA ;  /* 0x0000000000007992 */ /* 0x0007ec0000008000 */
[----:B---3--:R-:W3:Y:S01]  /*3840*/  FENCE.VIEW.ASYNC.S ;  /* 0x00000000000073c6 */ /* 0x008ee20000000000 */
[----:B------:R-:W-:Y:S01]  /*3850*/  SEL R11, R11, RZ, P1 ;  /* 0x000000ff0b0b7207 */ /* 0x000fe20000800000 */
[----:B---3--:R3:W-:Y:S01]  /*3860*/  SYNCS.ARRIVE.TRANS64.RED.A1T0 RZ, [R2+URZ], RZ ;  /* 0x000000ff02ff79a7 */ /* 0x0087e200081004ff */
[----:B--2---:R-:W-:-:S02]  /*3870*/  LOP3.LUT P3, RZ, R6, 0x1, RZ, 0xc0, !PT ;  /* 0x0000000106ff7812 */ /* 0x004fc4000786c0ff */
[----:B------:R-:W-:-:S04]  /*3880*/  SEL R4, RZ, 0x1, P1 ;  /* 0x00000001ff047807 */ /* 0x000fc80000800000 */
[----:B------:R-:W-:Y:S02]  /*3890*/  LOP3.LUT R10, R10, R4, RZ, 0x3c, !PT ;  /* 0x000000040a0a7212 */ /* 0x000fe400078e3cff */
[----:B---3--:R-:W-:-:S04]  /*38a0*/  SEL R2, RZ, 0x1, P0 ;  /* 0x00000001ff027807 */ /* 0x008fc80000000000 */
[----:B------:R-:W-:Y:S01]  /*38b0*/  LOP3.LUT R9, R9, R2, RZ, 0x3c, !PT ;  /* 0x0000000209097212 */ /* 0x000fe200078e3cff */
[----:B------:R-:W-:Y:S06]  /*38c0*/  @P3 BRA `(.L_x_68) ;  /* 0xfffffffc002c3947 */ /* 0x000fec000383ffff */
[----:B------:R-:W-:Y:S01]  /*38d0*/  ULEA UR5, UR6, UR54, 0x3 ;  /* 0x0000003606057291 */ /* 0x000fe2000f8e18ff */
[----:B------:R-:W-:-:S08]  /*38e0*/  SHF.L.U32 R2, R12, 0x1f, RZ ;  /* 0x0000001f0c027819 */ /* 0x000fd000000006ff */
[----:B------:R-:W2:Y:S02]  /*38f0*/  SYNCS.PHASECHK.TRANS64 P0, [UR5+0x170], R2 ;  /* 0x00017002ff0075a7 */ /* 0x000ea40008001005 */
[----:B--2---:R-:W-:Y:S05]  /*3900*/  @P0 BRA `(.L_x_69) ;  /* 0x0000000000080947 */ /* 0x004fea0003800000 */
[----:B------:R-:W2:Y:S02]  /*3910*/  SYNCS.PHASECHK.TRANS64.TRYWAIT P0, [UR5+0x170], R2 ;  /* 0x00017002ff0075a7 */ /* 0x000ea40008001105 */
[----:B--2---:R-:W-:Y:S05]  /*3920*/  @!P0 BRA `(.L_x_70) ;  /* 0x0000004c00908947 */ /* 0x004fea0003800000 */
.L_x_69:
[----:B------:R-:W-:-:S04]  /*3930*/  UIADD3 UR4, UPT, UPT, UR6, 0x1, URZ ;  /* 0x0000000106047890 */ /* 0x000fc8000fffe0ff */
[----:B------:R-:W-:-:S04]  /*3940*/  UISETP.NE.AND UP0, UPT, UR4, 0x2, UPT ;  /* 0x000000020400788c */ /* 0x000fc8000bf05270 */
[----:B------:R-:W-:Y:S02]  /*3950*/  USEL UR7, URZ, 0x1, UP0 ;  /* 0x00000001ff077887 */ /* 0x000fe40008000000 */
[----:B------:R-:W-:-:S04]  /*3960*/  USEL UR4, UR4, URZ, UP0 ;  /* 0x000000ff04047287 */ /* 0x000fc80008000000 */
[----:B------:R-:W-:Y:S01]  /*3970*/  ULEA UR4, UR4, UR54, 0x3 ;  /* 0x0000003604047291 */ /* 0x000fe2000f8e18ff */
[----:B--2---:R-:W-:-:S04]  /*3980*/  LOP3.LUT R2, R12, UR7, RZ, 0x3c, !PT ;  /* 0x000000070c027c12 */ /* 0x004fc8000f8e3cff */
[----:B------:R-:W-:-:S04]  /*3990*/  SHF.L.U32 R0, R2, 0x1f, RZ ;  /* 0x0000001f02007819 */ /* 0x000fc800000006ff */
[----:B------:R-:W2:Y:S02]  /*39a0*/  SYNCS.PHASECHK.TRANS64 P0, [UR4+0x170], R0 ;  /* 0x00017000ff0075a7 */ /* 0x000ea40008001004 */
[----:B-12---:R-:W-:Y:S05]  /*39b0*/  @P0 EXIT ;  /* 0x000000000000094d */ /* 0x006fea0003800000 */
[----:B------:R-:W-:Y:S02]  /*39c0*/  SHF.L.U32 R2, R2, 0x1f, RZ ;  /* 0x0000001f02027819 */ /* 0x000fe400000006ff */
[----:B------:R-:W-:-:S07]  /*39d0*/  MOV R0, UR4 ;  /* 0x0000000400007c02 */ /* 0x000fce0008000f00 */
.L_x_71:
[----:B-1----:R1:W2:Y:S02]  /*39e0*/  SYNCS.PHASECHK.TRANS64.TRYWAIT P0, [R0+URZ+0x170], R2 ;  /* 0x00017002000075a7 */ /* 0x0022a400080011ff */
[----:B--2---:R-:W-:Y:S05]  /*39f0*/  @!P0 NANOSLEEP.SYNCS 0x989680 ;  /* 0x009896800000895d */ /* 0x004fea0003900000 */
[----:B------:R-:W2:Y:S02]  /*3a00*/  @!P0 SYNCS.PHASECHK.TRANS64 P0, [R0+URZ+0x170], R2 ;  /* 0x00017002000085a7 */ /* 0x000ea400080010ff */
[----:B--2---:R-:W-:Y:S05]  /*3a10*/  @P0 EXIT ;  /* 0x000000000000094d */ /* 0x004fea0003800000 */
[----:B------:R-:W-:Y:S05]  /*3a20*/  BRA `(.L_x_71) ;  /* 0xfffffffc00ec7947 */ /* 0x000fea000383ffff */
.L_x_64:
[----:B------:R-:W-:Y:S05]  /*3a30*/  BRA.U UP5, `(.L_x_72) ;  /* 0x0000001105a07547 */ /* 0x000fea000b800000 */
[----:B------:R-:W-:Y:S01]  /*3a40*/  UMOV UR4, 0x40 ;  /* 0x0000004000047882 */ /* 0x000fe20000000000 */
[----:B------:R-:W-:Y:S01]  /*3a50*/  NOP ;  /* 0x0000000000007918 */ /* 0x000fe20000000000 */
[----:B------:R-:W-:Y:S01]  /*3a60*/  ULEA UR4, UR54, UR4, 0x18 ;  /* 0x0000000436047291 */ /* 0x000fe2000f8ec0ff */
[----:B------:R-:W-:Y:S02]  /*3a70*/  UMOV UR5, 0x400 ;  /* 0x0000040000057882 */ /* 0x000fe40000000000 */
[----:B------:R-:W-:-:S06]  /*3a80*/  ULEA UR54, UR54, UR5, 0x18 ;  /* 0x0000000536367291 */ /* 0x000fcc000f8ec0ff */
[----:B------:R-:W2:Y:S02]  /*3a90*/  LDS.U8 R0, [UR4+0x1c] ;  /* 0x00001c04ff007984 */ /* 0x000ea40008000000 */
[----:B--2---:R-:W-:-:S13]  /*3aa0*/  ISETP.NE.AND P0, PT, R0, RZ, PT ;  /* 0x000000ff0000720c */ /* 0x004fda0003f05270 */
[----:B------:R-:W-:Y:S05]  /*3ab0*/  @P0 BRA `(.L_x_73) ;  /* 0x0000000400080947 */ /* 0x000fea0003800000 */
[----:B------:R-:W-:Y:S02]  /*3ac0*/  UISETP.NE.U32.AND UP1, UPT, UR15, 0x1, UPT ;  /* 0x000000010f00788c */ /* 0x000fe4000bf25070 */
[----:B------:R-:W-:-:S07]  /*3ad0*/  UIADD3 UR6, UPT, UPT, UR4, 0x8, URZ ;  /* 0x0000000804067890 */ /* 0x000fce000fffe0ff */
[----:B------:R-:W-:Y:S05]  /*3ae0*/  BRA.U !UP1, `(.L_x_74) ;  /* 0x00000001099c7547 */ /* 0x000fea000b800000 */
[----:B------:R-:W-:Y:S01]  /*3af0*/  ELECT P0, URZ, PT ;  /* 0x0000000000ff782f */ /* 0x000fe20003800000 */
[----:B------:R-:W-:-:S12]  /*3b00*/  BSSY B0, `(.L_x_74) ;  /* 0x0000025000007945 */ /* 0x000fd80003800000 */
[----:B------:R-:W-:Y:S05]  /*3b10*/  @!P0 BRA `(.L_x_75) ;  /* 0x00000000008c8947 */ /* 0x000fea0003800000 */
[----:B------:R-:W-:-:S05]  /*3b20*/  UMOV UR5, 0x10 ;  /* 0x0000001000057882 */ /* 0x000fca0000000000 */
[----:B------:R-:W-:Y:S04]  /*3b30*/  DEPBAR.LE SB2, 0x36 ;  /* 0x0000ad800000791a */ /* 0x000fe80000000000 */
[----:B------:R-:W2:Y:S02]  /*3b40*/  UTCATOMSWS.2CTA.FIND_AND_SET.ALIGN UP0, UR5, UR5 ;  /* 0x00000005000575e3 */ /* 0x000ea40008200800 */
[----:B--2---:R-:W-:Y:S01]  /*3b50*/  MOV R10, UR5 ;  /* 0x00000005000a7c02 */ /* 0x004fe20008000f00 */
[----:B------:R-:W-:Y:S06]  /*3b60*/  BRA.U UP0, `(.L_x_76) ;  /* 0x0000000100187547 */ /* 0x000fec000b800000 */
.L_x_77:
[----:B------:R-:W-:Y:S05]  /*3b70*/  NANOSLEEP 0x64 ;  /* 0x000000640000795d */ /* 0x000fea0003800000 */
[----:B------:R-:W-:-:S05]  /*3b80*/  UMOV UR5, 0x10 ;  /* 0x0000001000057882 */ /* 0x000fca0000000000 */
[----:B------:R-:W-:Y:S04]  /*3b90*/  DEPBAR.LE SB2, 0x36 ;  /* 0x0000ad800000791a */ /* 0x000fe80000000000 */
[----:B------:R-:W2:Y:S02]  /*3ba0*/  UTCATOMSWS.2CTA.FIND_AND_SET.ALIGN UP0, UR5, UR5 ;  /* 0x00000005000575e3 */ /* 0x000ea40008200800 */
[----:B--2---:R-:W-:Y:S01]  /*3bb0*/  MOV R10, UR5 ;  /* 0x00000005000a7c02 */ /* 0x004fe20008000f00 */
[----:B------:R-:W-:Y:S05]  /*3bc0*/  BRA.U !UP0, `(.L_x_77) ;  /* 0xfffffffd08e87547 */ /* 0x000fea000b83ffff */
.L_x_76:
[----:B------:R-:W2:Y:S01]  /*3bd0*/  LDS R6, [UR4+0x10] ;  /* 0x00001004ff067984 */ /* 0x000ea20008000800 */
[----:B------:R-:W-:Y:S01]  /*3be0*/  IMAD.U32 R0, RZ, RZ, UR54 ;  /* 0x00000036ff007e24 */ /* 0x000fe2000f8e00ff */
[----:B------:R-:W-:-:S03]  /*3bf0*/  MOV R4, UR12 ;  /* 0x0000000c00047c02 */ /* 0x000fc60008000f00 */
[----:B------:R-:W-:Y:S01]  /*3c00*/  VIADD R0, R0, 0x210 ;  /* 0x0000021000007836 */ /* 0x000fe20000000000 */
[----:B--2---:R-:W-:-:S04]  /*3c10*/  SHF.L.U32 R6, R6, 0x1f, RZ ;  /* 0x0000001f06067819 */ /* 0x004fc800000006ff */
[----:B------:R-:W2:Y:S02]  /*3c20*/  SYNCS.PHASECHK.TRANS64.TRYWAIT P0, [UR4+0x8], R6 ;  /* 0x00000806ff0075a7 */ /* 0x000ea40008001104 */
[----:B--2---:R-:W-:Y:S05]  /*3c30*/  @P0 BRA `(.L_x_78) ;  /* 0x0000000000080947 */ /* 0x004fea0003800000 */
[----:B------:R-:W2:Y:S02]  /*3c40*/  SYNCS.PHASECHK.TRANS64.TRYWAIT P0, [UR4+0x8], R6 ;  /* 0x00000806ff0075a7 */ /* 0x000ea40008001104 */
[----:B--2---:R-:W-:Y:S05]  /*3c50*/  @!P0 BRA `(.L_x_79) ;  /* 0x0000004800dc8947 */ /* 0x004fea0003800000 */
.L_x_78:
[----:B------:R-:W-:Y:S01]  /*3c60*/  PRMT R4, R4, 0x654, R0 ;  /* 0x0000065404047816 */ /* 0x000fe20000000000 */
[----:B------:R-:W-:Y:S01]  /*3c70*/  HFMA2 R0, -RZ, RZ, 0, 5.9604644775390625e-08 ;  /* 0x00000001ff007431 */ /* 0x000fe200000001ff */
[----:B------:R-:W-:Y:S01]  /*3c80*/  UPRMT UR5, UR12, 0x654, UR6 ;  /* 0x000006540c057896 */ /* 0x000fe20008000006 */
[----:B------:R-:W-:Y:S02]  /*3c90*/  IMAD.MOV.U32 R8, RZ, RZ, 0xffff ;  /* 0x0000ffffff087424 */ /* 0x000fe400078e00ff */
[----:B--2---:R-:W-:Y:S02]  /*3ca0*/  IMAD.MOV.U32 R6, RZ, RZ, 0x4 ;  /* 0x00000004ff067424 */ /* 0x004fe400078e00ff */
[----:B------:R-:W-:Y:S01]  /*3cb0*/  IMAD.SHL.U32 R9, R10, 0x20, RZ ;  /* 0x000000200a097824 */ /* 0x000fe200078e00ff */
[----:B------:R-:W-:Y:S02]  /*3cc0*/  MOV R5, UR5 ;  /* 0x0000000500057c02 */ /* 0x000fe40008000f00 */
[-C--:B------:R-:W-:Y:S01]  /*3cd0*/  SHF.L.U32 R8, R8, R10.reuse, RZ ;  /* 0x0000000a08087219 */ /* 0x080fe200000006ff */
[----:B------:R2:W-:Y:S01]  /*3ce0*/  SYNCS.ARRIVE.TRANS64.RED RZ, [UR5], R6 ;  /* 0x00000006ffff79a7 */ /* 0x0005e20008000405 */
[----:B------:R-:W-:Y:S01]  /*3cf0*/  SHF.L.U32 R7, R0, R10, RZ ;  /* 0x0000000a00077219 */ /* 0x000fe200000006ff */
[----:B------:R2:W-:Y:S04]  /*3d00*/  STS [UR54+0x210], R9 ;  /* 0x00021009ff007988 */ /* 0x0005e80008000836 */
[----:B------:R2:W-:Y:S04]  /*3d10*/  STAS [R4.64], R10 ;  /* 0x0000000a04007dbd */ /* 0x0005e8000c0008ff */
[----:B------:R2:W-:Y:S04]  /*3d20*/  ATOMS.OR RZ, [UR4+0x14], R8 ;  /* 0x00001408ffff798c */ /* 0x0005e8000b000004 */
[----:B------:R2:W-:Y:S04]  /*3d30*/  ATOMS.OR RZ, [UR4+0x18], R7 ;  /* 0x00001807ffff798c */ /* 0x0005e8000b000004 */
[----:B------:R2:W-:Y:S02]  /*3d40*/  ATOMS.XOR RZ, [UR4+0x10], R0 ;  /* 0x00001000ffff798c */ /* 0x0005e4000b800004 */
.L_x_75:
[----:B-1----:R-:W-:Y:S05]  /*3d50*/  BSYNC B0 ;  /* 0x0000000000007941 */ /* 0x002fea0003800000 */
.L_x_74:
[----:B------:R-:W-:Y:S05]  /*3d60*/  BRA.U UP1, `(.L_x_80) ;  /* 0x00000001016c7547 */ /* 0x000fea000b800000 */
[----:B------:R-:W-:-:S03]  /*3d70*/  UMOV UR5, 0xffffffff ;  /* 0xffffffff00057882 */ /* 0x000fc60000000000 */
[----:B------:R-:W-:Y:S05]  /*3d80*/  BRA.DIV UR5, `(.L_x_81) ;  /* 0x0000004a05a87947 */ /* 0x000fea000b800000 */
[----:B------:R-:W-:-:S13]  /*3d90*/  ELECT P0, URZ, PT ;  /* 0x0000000000ff782f */ /* 0x000fda0003800000 */
.L_x_179:
[----:B------:R-:W-:Y:S05]  /*3da0*/  @!P0 BRA `(.L_x_80) ;  /* 0x00000000005c8947 */ /* 0x000fea0003800000 */
[----:B--2---:R-:W2:Y:S02]  /*3db0*/  LDS R4, [UR4+0x10] ;  /* 0x00001004ff047984 */ /* 0x004ea40008000800 */
[----:B--2---:R-:W-:-:S04]  /*3dc0*/  SHF.L.U32 R4, R4, 0x1f, RZ ;  /* 0x0000001f04047819 */ /* 0x004fc800000006ff */
[----:B------:R-:W2:Y:S02]  /*3dd0*/  SYNCS.PHASECHK.TRANS64.TRYWAIT P0, [UR4+0x8], R4 ;  /* 0x00000804ff0075a7 */ /* 0x000ea40008001104 */
[----:B--2---:R-:W-:Y:S05]  /*3de0*/  @P0 BRA `(.L_x_82) ;  /* 0x0000000000080947 */ /* 0x004fea0003800000 */
[----:B------:R-:W2:Y:S02]  /*3df0*/  SYNCS.PHASECHK.TRANS64.TRYWAIT P0, [UR4+0x8], R4 ;  /* 0x00000804ff0075a7 */ /* 0x000ea40008001104 */
[----:B--2---:R-:W-:Y:S05]  /*3e00*/  @!P0 BRA `(.L_x_83) ;  /* 0x0000004800ac8947 */ /* 0x004fea0003800000 */
.L_x_82:
[----:B------:R-:W3:Y:S01]  /*3e10*/  LDS R6, [UR54+0x210] ;  /* 0x00021036ff067984 */ /* 0x000ee20008000800 */
[----:B--2---:R-:W-:Y:S02]  /*3e20*/  HFMA2 R0, -RZ, RZ, 0, 5.9604644775390625e-08 ;  /* 0x00000001ff007431 */ /* 0x004fe400000001ff */
[----:B------:R-:W-:Y:S01]  /*3e30*/  IMAD.MOV.U32 R4, RZ, RZ, 0xffff ;  /* 0x0000ffffff047424 */ /* 0x000fe200078e00ff */
[----:B------:R-:W-:Y:S01]  /*3e40*/  UPRMT UR5, UR12, 0x654, UR6 ;  /* 0x000006540c057896 */ /* 0x000fe20008000006 */
[----:B---3--:R-:W-:-:S03]  /*3e50*/  IMAD.SHL.U32 R5, R6, 0x20, RZ ;  /* 0x0000002006057824 */ /* 0x008fc600078e00ff */
[-C--:B------:R-:W-:Y:S02]  /*3e60*/  SHF.L.U32 R4, R4, R6.reuse, RZ ;  /* 0x0000000604047219 */ /* 0x080fe400000006ff */
[----:B------:R-:W-:Y:S01]  /*3e70*/  SHF.L.U32 R6, R0, R6, RZ ;  /* 0x0000000600067219 */ /* 0x000fe200000006ff */
[----:B------:R3:W-:Y:S04]  /*3e80*/  STS [UR54+0x210], R5 ;  /* 0x00021005ff007988 */ /* 0x0007e80008000836 */
[----:B------:R3:W-:Y:S04]  /*3e90*/  ATOMS.OR RZ, [UR4+0x14], R4 ;  /* 0x00001404ffff798c */ /* 0x0007e8000b000004 */
[----:B------:R3:W-:Y:S01]  /*3ea0*/  ATOMS.OR RZ, [UR4+0x18], R6 ;  /* 0x00001806ffff798c */ /* 0x0007e2000b000004 */
[----:B------:R-:W-:Y:S03]  /*3eb0*/  SYNCS.ARRIVE.TRANS64.RED.A1T0 RZ, [UR5], RZ ;  /* 0x000000ffffff79a7 */ /* 0x000fe60008100405 */
[----:B------:R3:W-:Y:S01]  /*3ec0*/  ATOMS.XOR RZ, [UR4+0x10], R0 ;  /* 0x00001000ffff798c */ /* 0x0007e2000b800004 */
[----:B------:R-:W-:Y:S05]  /*3ed0*/  BRA `(.L_x_80) ;  /* 0x0000000000107947 */ /* 0x000fea0003800000 */
.L_x_73:
[----:B------:R-:W-:Y:S02]  /*3ee0*/  MOV R0, 0xffffffff ;  /* 0xffffffff00007802 */ /* 0x000fe40000000f00 */
[----:B------:R-:W-:-:S03]  /*3ef0*/  MOV R4, 0x3f20 ;  /* 0x00003f2000047802 */ /* 0x000fc60000000f00 */
[----:B------:R2:W-:Y:S04]  /*3f00*/  STS [UR54+0x210], R0 ;  /* 0x00021000ff007988 */ /* 0x0005e80008000836 */
[----:B-12--5:R-:W-:Y:S05]  /*3f10*/  CALL.REL.NOINC `($__internal_1_$__cuda_sm10x_tcgen05_guardrail_trap_phase_invalid_during_alloc) ;  /* 0x0000004c00b47944 */ /* 0x026fea0003c00000 */
.L_x_80:
[----:B------:R-:W-:Y:S05]  /*3f20*/  WARPSYNC.ALL ;  /* 0x0000000000007948 */ /* 0x000fea0003800000 */
[----:B------:R-:W4:Y:S01]  /*3f30*/  S2UR UR6, SR_CgaCtaId ;  /* 0x00000000000679c3 */ /* 0x000f220000008800 */
[----:B------:R-:W-:Y:S01]  /*3f40*/  UMOV UR4, 0x400 ;  /* 0x0000040000047882 */ /* 0x000fe20000000000 */
[----:B------:R-:W-:-:S06]  /*3f50*/  NOP ;  /* 0x0000000000007918 */ /* 0x000fcc0000000000 */
[----:B------:R-:W-:Y:S06]  /*3f60*/  BAR.ARV 0x6, 0xa0 ;  /* 0x0182800000007b1d */ /* 0x000fec0000002000 */
[----:B------:R-:W-:Y:S01]  /*3f70*/  LOP3.LUT R3, R3, 0xffff, RZ, 0xc0, !PT ;  /* 0x0000ffff03037812 */ /* 0x000fe200078ec0ff */
[----:B--2---:R-:W-:Y:S01]  /*3f80*/  IMAD.MOV.U32 R9, RZ, RZ, 0x1 ;  /* 0x00000001ff097424 */ /* 0x004fe200078e00ff */
[----:B------:R-:W-:Y:S01]  /*3f90*/  LOP3.LUT R2, R2, 0xffff, RZ, 0xc0, !PT ;  /* 0x0000ffff02027812 */ /* 0x000fe200078ec0ff */
[----:B------:R-:W-:Y:S01]  /*3fa0*/  IMAD.MOV.U32 R8, RZ, RZ, RZ ;  /* 0x000000ffff087224 */ /* 0x000fe200078e00ff */
[----:B------:R-:W-:Y:S01]  /*3fb0*/  R2UR UR11, R3 ;  /* 0x00000000030b72ca */ /* 0x000fe200000e0000 */
[----:B------:R-:W-:Y:S01]  /*3fc0*/  UMOV UR22, URZ ;  /* 0x000000ff00167c82 */ /* 0x000fe20008000000 */
[----:B------:R-:W-:-:S02]  /*3fd0*/  R2UR UR10, R2 ;  /* 0x00000000020a72ca */ /* 0x000fc400000e0000 */
[----:B------:R-:W-:Y:S01]  /*3fe0*/  CS2R R2, SRZ ;  /* 0x0000000000027805 */ /* 0x000fe2000001ff00 */
[----:B------:R-:W-:Y:S01]  /*3ff0*/  UMOV UR21, URZ ;  /* 0x000000ff00157c82 */ /* 0x000fe20008000000 */
[----:B------:R-:W-:Y:S01]  /*4000*/  UMOV UR20, URZ ;  /* 0x000000ff00147c82 */ /* 0x000fe20008000000 */
[----:B----4-:R-:W-:Y:S01]  /*4010*/  ULEA UR6, UR6, UR4, 0x18 ;  /* 0x0000000406067291 */ /* 0x010fe2000f8ec0ff */
[----:B------:R-:W2:Y:S03]  /*4020*/  LDCU UR4, c[0x0][0x38c] ;  /* 0x00007180ff0477ac */ /* 0x000ea60008000800 */
[----:B------:R-:W-:Y:S02]  /*4030*/  UIADD3 UR13, UPT, UPT, UR6, 0x4600, URZ ;  /* 0x00004600060d7890 */ /* 0x000fe4000fffe0ff */
[----:B------:R-:W-:-:S03]  /*4040*/  UIADD3 UR14, UPT, UPT, UR6, 0x2c600, URZ ;  /* 0x0002c600060e7890 */ /* 0x000fc6000fffe0ff */
[----:B---3--:R-:W3:Y:S01]  /*4050*/  LDS R0, [UR6+0x210] ;  /* 0x00021006ff007984 */ /* 0x008ee20008000800 */
[----:B------:R-:W-:Y:S02]  /*4060*/  USHF.R.U32.HI UR13, URZ, 0x4, UR13 ;  /* 0x00000004ff0d7899 */ /* 0x000fe4000801160d */
[----:B------:R-:W-:Y:S02]  /*4070*/  USHF.R.U32.HI UR14, URZ, 0x4, UR14 ;  /* 0x00000004ff0e7899 */ /* 0x000fe4000801160e */
[----:B------:R-:W-:Y:S02]  /*4080*/  ULOP3.LUT UR13, UR13, 0x3fff, URZ, 0xc0, !UPT ;  /* 0x00003fff0d0d7892 */ /* 0x000fe4000f8ec0ff */
[----:B------:R-:W-:Y:S02]  /*4090*/  ULOP3.LUT UR14, UR14, 0x3fff, URZ, 0xc0, !UPT ;  /* 0x00003fff0e0e7892 */ /* 0x000fe4000f8ec0ff */
[----:B------:R-:W-:Y:S02]  /*40a0*/  ULOP3.LUT UR13, UR13, 0x10000, URZ, 0xfc, !UPT ;  /* 0x000100000d0d7892 */ /* 0x000fe4000f8efcff */
[----:B--2---:R-:W-:-:S02]  /*40b0*/  UIADD3 UR4, UPT, UPT, UR4, 0x3f, URZ ;  /* 0x0000003f04047890 */ /* 0x004fc4000fffe0ff */
[----:B------:R-:W-:Y:S02]  /*40c0*/  ULOP3.LUT UR14, UR14, 0x10000, URZ, 0xfc, !UPT ;  /* 0x000100000e0e7892 */ /* 0x000fe4000f8efcff */
[----:B------:R-:W-:Y:S02]  /*40d0*/  USHF.R.S32.HI UR5, URZ, 0x1f, UR4 ;  /* 0x0000001fff057899 */ /* 0x000fe40008011404 */
[----:B------:R-:W-:Y:S02]  /*40e0*/  UISETP.NE.AND UP3, UPT, UR15, URZ, UPT ;  /* 0x000000ff0f00728c */ /* 0x000fe4000bf65270 */
[----:B------:R-:W-:Y:S01]  /*40f0*/  ULEA.HI UR5, UR5, UR4, URZ, 0x6 ;  /* 0x0000000405057291 */ /* 0x000fe2000f8f30ff */
[----:B------:R-:W-:Y:S01]  /*4100*/  UMOV UR28, 0x0 ;  /* 0x00000000001c7882 */ /* 0x000fe20000000000 */
[----:B------:R-:W-:Y:S02]  /*4110*/  UMOV UR29, 0x10100010 ;  /* 0x10100010001d7882 */ /* 0x000fe40000000000 */
[----:B------:R-:W-:Y:S01]  /*4120*/  USHF.R.S32.HI UR5, URZ, 0x6, UR5 ;  /* 0x00000006ff057899 */ /* 0x000fe20008011405 */
[----:B------:R-:W-:Y:S01]  /*4130*/  UMOV UR26, 0x0 ;  /* 0x00000000001a7882 */ /* 0x000fe20000000000 */
[----:B------:R-:W-:-:S02]  /*4140*/  UMOV UR27, 0x10100010 ;  /* 0x10100010001b7882 */ /* 0x000fc40000000000 */
[----:B------:R-:W-:-:S04]  /*4150*/  UISETP.LT.AND UP0, UPT, UR5, 0x1, UPT ;  /* 0x000000010500788c */ /* 0x000fc8000bf01270 */
[----:B------:R-:W-:Y:S01]  /*4160*/  USEL UR23, UR5, 0x1, !UP0 ;  /* 0x0000000105177887 */ /* 0x000fe2000c000000 */
[----:B---3--:R-:W-:-:S15]  /*4170*/  R2UR UR24, R0 ;  /* 0x00000000001872ca */ /* 0x008fde00000e0000 */
.L_x_91:
[C---:B------:R-:W-:Y:S02]  /*4180*/  LEA R0, R8.reuse, UR6, 0x3 ;  /* 0x0000000608007c11 */ /* 0x040fe4000f8e18ff */
[----:B------:R-:W-:Y:S02]  /*4190*/  SHF.L.U32 R4, R3, 0x1f, RZ ;  /* 0x0000001f03047819 */ /* 0x000fe400000006ff */
[----:B------:R-:W-:Y:S02]  /*41a0*/  LEA R5, R8, UR6, 0x4 ;  /* 0x0000000608057c11 */ /* 0x000fe4000f8e20ff */
[----:B------:R-:W2:Y:S02]  /*41b0*/  SYNCS.PHASECHK.TRANS64.TRYWAIT P0, [R0+URZ+0x160], R4 ;  /* 0x00016004000075a7 */ /* 0x000ea400080011ff */
[----:B-12-4-:R-:W-:Y:S05]  /*41c0*/  @!P0 BRA `(.L_x_84) ;  /* 0x0000004400d48947 */ /* 0x016fea0003800000 */
.L_x_180:
[----:B--2---:R-:W2:Y:S01]  /*41d0*/  LDS.128 R4, [R5+0x1f0] ;  /* 0x0001f00005047984 */ /* 0x004ea20000000c00 */
[----:B------:R-:W-:Y:S02]  /*41e0*/  VIADD R0, R0, 0x170 ;  /* 0x0000017000007836 */ /* 0x000fe40000000000 */
[----:B------:R-:W-:Y:S01]  /*41f0*/  VIADD R8, R8, 0x1 ;  /* 0x0000000108087836 */ /* 0x000fe20000000000 */
[----:B------:R-:W-:Y:S01]  /*4200*/  @!PT LDS RZ, [RZ] ;  /* 0x00000000fffff984 */ /* 0x000fe20000000800 */
[----:B------:R-:W-:Y:S01]  /*4210*/  @!PT LDS RZ, [RZ] ;  /* 0x00000000fffff984 */ /* 0x000fe20000000800 */
[----:B------:R-:W-:Y:S01]  /*4220*/  @!PT LDS RZ, [RZ] ;  /* 0x00000000fffff984 */ /* 0x000fe20000000800 */
[----:B------:R-:W-:Y:S01]  /*4230*/  @!PT LDS RZ, [RZ] ;  /* 0x00000000fffff984 */ /* 0x000fe20000000800 */
[----:B------:R3:W-:Y:S06]  /*4240*/  MEMBAR.ALL.CTA ;  /* 0x0000000000007992 */ /* 0x0007ec0000008000 */
[----:B---3--:R-:W3:Y:S01]  /*4250*/  FENCE.VIEW.ASYNC.S ;  /* 0x00000000000073c6 */ /* 0x008ee20000000000 */
[----:B------:R-:W-:-:S04]  /*4260*/  PRMT R0, RZ, 0x654, R0 ;  /* 0x00000654ff007816 */ /* 0x000fc80000000000 */
[----:B---3--:R3:W-:Y:S01]  /*4270*/  SYNCS.ARRIVE.TRANS64.RED.A1T0 RZ, [R0+URZ], RZ ;  /* 0x000000ff00ff79a7 */ /* 0x0087e200081004ff */
[----:B--2---:R-:W-:Y:S01]  /*4280*/  LOP3.LUT P1, RZ, R6, 0x1, RZ, 0xc0, !PT ;  /* 0x0000000106ff7812 */ /* 0x004fe2000782c0ff */
[----:B---3--:R-:W-:-:S12]  /*4290*/  BRA.U UP3, `(.L_x_85) ;  /* 0x0000000103e07547 */ /* 0x008fd8000b800000 */
[----:B------:R-:W2:Y:S01]  /*42a0*/  LDCU UR4, c[0x0][0x38c] ;  /* 0x00007180ff0477ac */ /* 0x000ea20008000800 */
[----:B------:R-:W-:Y:S02]  /*42b0*/  PLOP3.LUT P2, PT, PT, PT, PT, 0x80, 0x8 ;  /* 0x000000000008781c */ /* 0x000fe40003f4f070 */
[----:B------:R-:W-:Y:S01]  /*42c0*/  SHF.L.U32 R4, R9, 0x1f, RZ ;  /* 0x0000001f09047819 */ /* 0x000fe200000006ff */
[----:B------:R-:W-:Y:S02]  /*42d0*/  ULEA UR8, UR22, UR6, 0x3 ;  /* 0x0000000616087291 */ /* 0x000fe4000f8e18ff */
[----:B------:R-:W-:Y:S02]  /*42e0*/  ULEA UR9, UR22, UR24, 0x6 ;  /* 0x0000001816097291 */ /* 0x000fe4000f8e30ff */
[----:B--2---:R-:W-:-:S06]  /*42f0*/  UISETP.GE.AND UP0, UPT, UR4, 0x1, UPT ;  /* 0x000000010400788c */ /* 0x004fcc000bf06270 */
[----:B------:R-:W-:-:S05]  /*4300*/  PLOP3.LUT P0, PT, PT, PT, UP0, 0x80, 0x8 ;  /* 0x000000000008781c */ /* 0x000fca0003f0f008 */
[----:B------:R-:W-:-:S08]  /*4310*/  @UP0 ULEA UR4, UR21, UR6, 0x3 ;  /* 0x0000000615040291 */ /* 0x000fd0000f8e18ff */
[----:B------:R-:W-:-:S04]  /*4320*/  @P0 SHF.L.U32 R0, R2, 0x1f, RZ ;  /* 0x0000001f02000819 */ /* 0x000fc800000006ff */
[----:B------:R2:W3:Y:S01]  /*4330*/  @P0 SYNCS.PHASECHK.TRANS64.TRYWAIT P2, [UR4], R0 ;  /* 0x00000000ff0005a7 */ /* 0x0004e20008041104 */
[----:B------:R-:W4:Y:S02]  /*4340*/  SYNCS.PHASECHK.TRANS64.TRYWAIT P0, [UR8+0x1a0], R4 ;  /* 0x0001a004ff0075a7 */ /* 0x000f240008001108 */
[----:B--234-:R-:W-:Y:S05]  /*4350*/  @!P0 BRA `(.L_x_86) ;  /* 0x0000004400848947 */ /* 0x01cfea0003800000 */
.L_x_182:
[----:B------:R-:W-:Y:S01]  /*4360*/  UMOV UR19, UR20 ;  /* 0x0000001400137c82 */ /* 0x000fe20008000000 */
[----:B------:R-:W-:Y:S05]  /*4370*/  BRA.U !UP0, `(.L_x_87) ;  /* 0x0000000108987547 */ /* 0x000fea000b800000 */
[----:B------:R-:W-:Y:S02]  /*4380*/  UIADD3 UR19, UPT, UPT, UR23, UR20, URZ ;  /* 0x0000001417137290 */ /* 0x000fe4000fffe0ff */
[----:B------:R-:W-:Y:S01]  /*4390*/  UPLOP3.LUT UP2, UPT, UPT, UPT, UPT, 0x40, 0x4 ;  /* 0x000000000004789c */ /* 0x000fe20003f4e870 */
[----:B------:R-:W-:Y:S01]  /*43a0*/  UMOV UR18, UR5 ;  /* 0x0000000500127c82 */ /* 0x000fe20008000000 */
[----:B------:R-:W-:-:S09]  /*43b0*/  UMOV UR17, UR21 ;  /* 0x0000001500117c82 */ /* 0x000fd20008000000 */
.L_x_90:
[----:B---3--:R-:W-:Y:S01]  /*43c0*/  ULEA UR7, UR17, UR6, 0x3 ;  /* 0x0000000611077291 */ /* 0x008fe2000f8e18ff */
[----:B----4-:R-:W-:Y:S11]  /*43d0*/  @P2 BRA `(.L_x_88) ;  /* 0x00000000000c2947 */ /* 0x010ff60003800000 */
[----:B--2---:R-:W-:Y:S04]  /*43e0*/  SHF.L.U32 R4, R2, 0x1f, RZ ;  /* 0x0000001f02047819 */ /* 0x004fe800000006ff */
[----:B------:R-:W2:Y:S02]  /*43f0*/  SYNCS.PHASECHK.TRANS64.TRYWAIT P0, [UR7], R4 ;  /* 0x00000004ff0075a7 */ /* 0x000ea40008001107 */
[----:B--2---:R-:W-:Y:S05]  /*4400*/  @!P0 BRA `(.L_x_89) ;  /* 0x0000004400708947 */ /* 0x004fea0003800000 */
.L_x_88:
[----:B------:R-:W-:Y:S01]  /*4410*/  UISETP.NE.AND UP0, UPT, UR18, 0x1, UPT ;  /* 0x000000011200788c */ /* 0x000fe2000bf05270 */
[----:B------:R-:W-:Y:S01]  /*4420*/  PLOP3.LUT P2, PT, PT, PT, PT, 0x80, 0x8 ;  /* 0x000000000008781c */ /* 0x000fe20003f4f070 */
[----:B------:R-:W-:Y:S02]  /*4430*/  UIADD3 UR21, UPT, UPT, UR17, 0x1, URZ ;  /* 0x0000000111157890 */ /* 0x000fe4000fffe0ff */
[----:B------:R-:W-:Y:S02]  /*4440*/  ULEA UR30, UR17, UR14, 0x7 ;  /* 0x0000000e111e7291 */ /* 0x000fe4000f8e38ff */
[----:B------:R-:W-:Y:S01]  /*4450*/  UISETP.NE.AND UP1, UPT, UR21, 0x14, UPT ;  /* 0x000000141500788c */ /* 0x000fe2000bf25270 */
[----:B------:R-:W-:Y:S01]  /*4460*/  PLOP3.LUT P0, PT, PT, PT, UP0, 0x80, 0x8 ;  /* 0x000000000008781c */ /* 0x000fe20003f0f008 */
[----:B------:R-:W-:Y:S02]  /*4470*/  ULEA UR32, UR17, UR13, 0x9 ;  /* 0x0000000d11207291 */ /* 0x000fe4000f8e48ff */
[----:B------:R-:W-:Y:S02]  /*4480*/  USEL UR16, URZ, 0x1, UP1 ;  /* 0x00000001ff107887 */ /* 0x000fe40008800000 */
[----:B------:R-:W-:Y:S02]  /*4490*/  USEL UR21, UR21, URZ, UP1 ;  /* 0x000000ff15157287 */ /* 0x000fe40008800000 */
[----:B-1----:R-:W-:Y:S02]  /*44a0*/  UIADD3 UR36, UPT, UPT, UR30, 0x2, URZ ;  /* 0x000000021e247890 */ /* 0x002fe4000fffe0ff */
[----:B------:R-:W-:Y:S01]  /*44b0*/  @UP0 ULEA UR4, UR21, UR6, 0x3 ;  /* 0x0000000615040291 */ /* 0x000fe2000f8e18ff */
[----:B------:R-:W-:Y:S01]  /*44c0*/  LOP3.LUT R2, R2, UR16, RZ, 0x3c, !PT ;  /* 0x0000001002027c12 */ /* 0x000fe2000f8e3cff */
[----:B------:R-:W-:Y:S02]  /*44d0*/  UIADD3 UR34, UPT, UPT, UR32, 0x2, URZ ;  /* 0x0000000220227890 */ /* 0x000fe4000fffe0ff */
[----:B------:R-:W-:Y:S01]  /*44e0*/  UIADD3 UR7, UPT, UPT, UR7, 0xa0, URZ ;  /* 0x000000a007077890 */ /* 0x000fe2000fffe0ff */
[----:B--2---:R-:W-:Y:S01]  /*44f0*/  @P0 SHF.L.U32 R0, R2, 0x1f, RZ ;  /* 0x0000001f02000819 */ /* 0x004fe200000006ff */
[----:B------:R-:W-:Y:S01]  /*4500*/  UMOV UR31, 0x80004020 ;  /* 0x80004020001f7882 */ /* 0x000fe20000000000 */
[----:B------:R-:W-:Y:S01]  /*4510*/  UMOV UR33, 0x80004020 ;  /* 0x8000402000217882 */ /* 0x000fe20000000000 */
[----:B------:R-:W-:Y:S01]  /*4520*/  UMOV UR37, 0x80004020 ;  /* 0x8000402000257882 */ /* 0x000fe20000000000 */
[----:B------:R3:W4:Y:S01]  /*4530*/  @P0 SYNCS.PHASECHK.TRANS64.TRYWAIT P2, [UR4], R0 ;  /* 0x00000000ff0005a7 */ /* 0x0007220008041104 */
[----:B------:R-:W-:Y:S01]  /*4540*/  UIADD3 UR20, UPT, UPT, UR20, 0x1, URZ ;  /* 0x0000000114147890 */ /* 0x000fe2000fffe0ff */
[----:B------:R3:W-:Y:S01]  /*4550*/  UTCQMMA.2CTA gdesc[UR32], gdesc[UR30], tmem[UR9], tmem[UR28], idesc[UR29], UP2 ;  /* 0x00ff1c1e200075ea */ /* 0x0007e20009200309 */
[----:B------:R-:W-:Y:S02]  /*4560*/  UIADD3 UR18, UPT, UPT, UR18, -0x1, URZ ;  /* 0xffffffff12127890 */ /* 0x000fe4000fffe0ff */
[----:B------:R-:W-:Y:S02]  /*4570*/  UISETP.NE.AND UP0, UPT, UR20, UR19, UPT ;  /* 0x000000131400728c */ /* 0x000fe4000bf05270 */
[----:B------:R-:W-:Y:S01]  /*4580*/  UPLOP3.LUT UP2, UPT, UPT, UPT, UPT, 0x80, 0x8 ;  /* 0x000000000008789c */ /* 0x000fe20003f4f070 */
[----:B------:R-:W-:Y:S01]  /*4590*/  UMOV UR35, 0x80004020 ;  /* 0x8000402000237882 */ /* 0x000fe20000000000 */
[----:B------:R-:W-:Y:S01]  /*45a0*/  UMOV UR17, UR21 ;  /* 0x0000001500117c82 */ /* 0x000fe20008000000 */
[----:B------:R3:W-:Y:S01]  /*45b0*/  UTCQMMA.2CTA gdesc[UR34], gdesc[UR36], tmem[UR9], tmem[UR26], idesc[UR27], UPT ;  /* 0x00ff1a24220075ea */ /* 0x0007e2000ba00309 */
[----:B------:R3:W-:Y:S03]  /*45c0*/  UTCBAR.2CTA.MULTICAST [UR7], URZ, UR11 ;  /* 0x000000ff070073e9 */ /* 0x0007e6000820080b */
[----:B------:R-:W-:Y:S05]  /*45d0*/  BRA.U UP0, `(.L_x_90) ;  /* 0xfffffffd00787547 */ /* 0x000fea000b83ffff */
.L_x_87:
[----:B------:R-:W-:Y:S01]  /*45e0*/  UIADD3 UR8, UPT, UPT, UR8, 0x180, URZ ;  /* 0x0000018008087890 */ /* 0x000fe2000fffe0ff */
[----:B------:R-:W-:-:S08]  /*45f0*/  UMOV UR20, UR19 ;  /* 0x0000001300147c82 */ /* 0x000fd00008000000 */
[----:B------:R1:W-:Y:S01]  /*4600*/  UTCBAR.2CTA.MULTICAST [UR8], URZ, UR10 ;  /* 0x000000ff080073e9 */ /* 0x0003e2000820080a */
[----:B------:R-:W-:Y:S02]  /*4610*/  NOP ;  /* 0x0000000000007918 */ /* 0x000fe40000000000 */
.L_x_85:
[----:B------:R-:W-:Y:S01]  /*4620*/  UIADD3 UR22, UPT, UPT, UR22, 0x1, URZ ;  /* 0x0000000116167890 */ /* 0x000fe2000fffe0ff */
[----:B------:R-:W-:-:S03]  /*4630*/  ISETP.NE.AND P0, PT, R8, 0x2, PT ;  /* 0x000000020800780c */ /* 0x000fc60003f05270 */
[----:B------:R-:W-:Y:S01]  /*4640*/  UISETP.NE.AND UP0, UPT, UR22, 0x4, UPT ;  /* 0x000000041600788c */ /* 0x000fe2000bf05270 */
[----:B--23--:R-:W-:Y:S02]  /*4650*/  SEL R0, RZ, 0x1, P0 ;  /* 0x00000001ff007807 */ /* 0x00cfe40000000000 */
[----:B------:R-:W-:Y:S01]  /*4660*/  SEL R8, R8, RZ, P0 ;  /* 0x000000ff08087207 */ /* 0x000fe20000000000 */
[----:B------:R-:W-:Y:S01]  /*4670*/  USEL UR4, URZ, 0x1, UP0 ;  /* 0x00000001ff047887 */ /* 0x000fe20008000000 */
[----:B------:R-:W-:Y:S01]  /*4680*/  LOP3.LUT R3, R3, R0, RZ, 0x3c, !PT ;  /* 0x0000000003037212 */ /* 0x000fe200078e3cff */
[----:B------:R-:W-:-:S04]  /*4690*/  USEL UR22, UR22, URZ, UP0 ;  /* 0x000000ff16167287 */ /* 0x000fc80008000000 */
[----:B------:R-:W-:Y:S01]  /*46a0*/  LOP3.LUT R9, R9, UR4, RZ, 0x3c, !PT ;  /* 0x0000000409097c12 */ /* 0x000fe2000f8e3cff */
[----:B------:R-:W-:Y:S07]  /*46b0*/  @P1 BRA `(.L_x_91) ;  /* 0xfffffff800b01947 */ /* 0x000fee000383ffff */
[----:B------:R-:W2:Y:S01]  /*46c0*/  S2UR UR4, SR_CgaCtaId ;  /* 0x00000000000479c3 */ /* 0x000ea20000008800 */
[----:B------:R-:W-:Y:S01]  /*46d0*/  ELECT P0, URZ, PT ;  /* 0x0000000000ff782f */ /* 0x000fe20003800000 */
[----:B------:R-:W-:Y:S01]  /*46e0*/  HFMA2 R0, -RZ, RZ, 0, 5.9604644775390625e-08 ;  /* 0x00000001ff007431 */ /* 0x000fe200000001ff */
[----:B------:R-:W-:-:S05]  /*46f0*/  UMOV UR5, 0x40 ;  /* 0x0000004000057882 */ /* 0x000fca0000000000 */
[----:B------:R-:W-:Y:S01]  /*4700*/  UVIRTCOUNT.DEALLOC.SMPOOL 0x80 ;  /* 0x000000800000784c */ /* 0x000fe20000000000 */
[----:B------:R-:W-:Y:S02]  /*4710*/  UISETP.NE.AND UP1, UPT, UR15, URZ, UPT ;  /* 0x000000ff0f00728c */ /* 0x000fe4000bf25270 */
[----:B--2---:R-:W-:-:S09]  /*4720*/  ULEA UR4, UR4, UR5, 0x18 ;  /* 0x0000000504047291 */ /* 0x004fd2000f8ec0ff */
[----:B------:R2:W-:Y:S01]  /*4730*/  @P0 STS.U8 [UR4+0x1c], R0 ;  /* 0x00001c00ff000988 */ /* 0x0005e20008000004 */
[----:B------:R-:W-:Y:S05]  /*4740*/  BRA.U UP1, `(.L_x_92) ;  /* 0x0000000101a07547 */ /* 0x000fea000b800000 */
[----:B------:R-:W-:Y:S01]  /*4750*/  UIADD3 UR5, UPT, UPT, UR6, 0x1a0, URZ ;  /* 0x000001a006057890 */ /* 0x000fe2000fffe0ff */
[----:B------:R-:W-:-:S03]  /*4760*/  SHF.L.U32 R2, R9, 0x1f, RZ ;  /* 0x0000001f09027819 */ /* 0x000fc600000006ff */
[----:B------:R-:W-:-:S09]  /*4770*/  ULEA UR7, UR22, UR5, 0x3 ;  /* 0x0000000516077291 */ /* 0x000fd2000f8e18ff */
[----:B------:R-:W3:Y:S02]  /*4780*/  SYNCS.PHASECHK.TRANS64.TRYWAIT P0, [UR7], R2 ;  /* 0x00000002ff0075a7 */ /* 0x000ee40008001107 */
[----:B---3--:R-:W-:Y:S05]  /*4790*/  @!P0 BRA `(.L_x_93) ;  /* 0x0000004000a48947 */ /* 0x008fea0003800000 */
.L_x_185:
[----:B-1----:R-:W-:-:S04]  /*47a0*/  UIADD3 UR8, UPT, UPT, UR22, 0x1, URZ ;  /* 0x0000000116087890 */ /* 0x002fc8000fffe0ff */
[----:B------:R-:W-:-:S04]  /*47b0*/  UISETP.NE.AND UP0, UPT, UR8, 0x4, UPT ;  /* 0x000000040800788c */ /* 0x000fc8000bf05270 */
[----:B------:R-:W-:Y:S02]  /*47c0*/  USEL UR9, URZ, 0x1, UP0 ;  /* 0x00000001ff097887 */ /* 0x000fe40008000000 */
[----:B------:R-:W-:-:S04]  /*47d0*/  USEL UR8, UR8, URZ, UP0 ;  /* 0x000000ff08087287 */ /* 0x000fc80008000000 */
[----:B------:R-:W-:Y:S01]  /*47e0*/  ULEA UR7, UR8, UR5, 0x3 ;  /* 0x0000000508077291 */ /* 0x000fe2000f8e18ff */
[----:B--2---:R-:W-:-:S04]  /*47f0*/  LOP3.LUT R2, R9, UR9, RZ, 0x3c, !PT ;  /* 0x0000000909027c12 */ /* 0x004fc8000f8e3cff */
[----:B------:R-:W-:-:S04]  /*4800*/  SHF.L.U32 R3, R2, 0x1f, RZ ;  /* 0x0000001f02037819 */ /* 0x000fc800000006ff */
[----:B------:R-:W1:Y:S02]  /*4810*/  SYNCS.PHASECHK.TRANS64.TRYWAIT P0, [UR7], R3 ;  /* 0x00000003ff0075a7 */ /* 0x000e640008001107 */
[----:B-1----:R-:W-:Y:S05]  /*4820*/  @!P0 BRA `(.L_x_94) ;  /* 0x0000004000988947 */ /* 0x002fea0003800000 */
.L_x_187:
        /* <DEDUP_REMOVED lines=9> */
.L_x_189:
[----:B------:R-:W-:-:S04]  /*48c0*/  UIADD3 UR8, UPT, UPT, UR8, 0x1, URZ ;  /* 0x0000000108087890 */ /* 0x000fc8000fffe0ff */
[----:B------:R-:W-:-:S04]  /*48d0*/  UISETP.NE.AND UP0, UPT, UR8, 0x4, UPT ;  /* 0x000000040800788c */ /* 0x000fc8000bf05270 */
[----:B------:R-:W-:Y:S02]  /*48e0*/  USEL UR7, URZ, 0x1, UP0 ;  /* 0x00000001ff077887 */ /* 0x000fe40008000000 */
[----:B------:R-:W-:-:S04]  /*48f0*/  USEL UR8, UR8, URZ, UP0 ;  /* 0x000000ff08087287 */ /* 0x000fc80008000000 */
[----:B------:R-:W-:Y:S01]  /*4900*/  ULEA UR8, UR8, UR5, 0x3 ;  /* 0x0000000508087291 */ /* 0x000fe2000f8e18ff */
[----:B------:R-:W-:-:S04]  /*4910*/  LOP3.LUT R2, R2, UR7, RZ, 0x3c, !PT ;  /* 0x0000000702027c12 */ /* 0x000fc8000f8e3cff */
[----:B------:R-:W-:Y:S01]  /*4920*/  SHF.L.U32 R2, R2, 0x1f, RZ ;  /* 0x0000001f02027819 */ /* 0x000fe200000006ff */
[----:B-1----:R-:W-:-:S04]  /*4930*/  IMAD.U32 R0, RZ, RZ, UR8 ;  /* 0x00000008ff007e24 */ /* 0x002fc8000f8e00ff */
[----:B------:R1:W2:Y:S03]  /*4940*/  SYNCS.PHASECHK.TRANS64.TRYWAIT P0, [R0+URZ], R2 ;  /* 0x00000002000075a7 */ /* 0x0002a600080011ff */
[----:B--2---:R-:W-:Y:S05]  /*4950*/  @!P0 NANOSLEEP.SYNCS 0x989680 ;  /* 0x009896800000895d */ /* 0x004fea0003900000 */
[----:B------:R-:W2:Y:S02]  /*4960*/  @!P0 SYNCS.PHASECHK.TRANS64 P0, [R0+URZ], R2 ;  /* 0x00000002000085a7 */ /* 0x000ea400080010ff */
[----:B--2---:R-:W-:Y:S05]  /*4970*/  @P0 BRA `(.L_x_96) ;  /* 0x0000000000200947 */ /* 0x004fea0003800000 */
.L_x_97:
[----:B--2---:R2:W3:Y:S02]  /*4980*/  SYNCS.PHASECHK.TRANS64.TRYWAIT P0, [R0+URZ], R2 ;  /* 0x00000002000075a7 */ /* 0x0044e400080011ff */
[----:B---3--:R-:W-:Y:S05]  /*4990*/  @!P0 NANOSLEEP.SYNCS 0x989680 ;  /* 0x009896800000895d */ /* 0x008fea0003900000 */
[----:B------:R-:W3:Y:S02]  /*49a0*/  @!P0 SYNCS.PHASECHK.TRANS64 P0, [R0+URZ], R2 ;  /* 0x00000002000085a7 */ /* 0x000ee400080010ff */
[----:B---3--:R-:W-:Y:S05]  /*49b0*/  @!P0 BRA `(.L_x_97) ;  /* 0xfffffffc00f08947 */ /* 0x008fea000383ffff */
[----:B------:R-:W-:Y:S05]  /*49c0*/  BRA `(.L_x_96) ;  /* 0x00000000000c7947 */ /* 0x000fea0003800000 */
.L_x_92:
[----:B------:R-:W-:-:S04]  /*49d0*/  UIADD3 UR5, UPT, UPT, UR6, 0x1e0, URZ ;  /* 0x000001e006057890 */ /* 0x000fc8000fffe0ff */
[----:B------:R-:W-:-:S09]  /*49e0*/  UPRMT UR5, UR12, 0x654, UR5 ;  /* 0x000006540c057896 */ /* 0x000fd20008000005 */
[----:B------:R-:W-:Y:S03]  /*49f0*/  SYNCS.ARRIVE.TRANS64.RED.A1T0 RZ, [UR5], RZ ;  /* 0x000000ffffff79a7 */ /* 0x000fe60008100405 */
.L_x_96:
[----:B-12---:R-:W-:Y:S01]  /*4a00*/  SHF.L.U32 R2, RZ, 0x1f, RZ ;  /* 0x0000001fff027819 */ /* 0x006fe200000006ff */
[----:B------:R-:W-:Y:S01]  /*4a10*/  UIADD3 UR5, UPT, UPT, UR6, 0x1e0, URZ ;  /* 0x000001e006057890 */ /* 0x000fe2000fffe0ff */
[----:B------:R-:W-:Y:S02]  /*4a20*/  PLOP3.LUT P0, PT, PT, PT, UP1, 0x80, 0x8 ;  /* 0x000000000008781c */ /* 0x000fe40003f0f018 */
[----:B------:R-:W1:Y:S02]  /*4a30*/  SYNCS.PHASECHK.TRANS64.TRYWAIT P1, [UR6+0x1e0], R2 ;  /* 0x0001e002ff0075a7 */ /* 0x000e640008021106 */
[----:B-1----:R-:W-:Y:S09]  /*4a40*/  @!P1 BRA `(.L_x_98) ;  /* 0x0000004000409947 */ /* 0x002ff20003800000 */
.L_x_191:
[----:B------:R-:W-:Y:S02]  /*4a50*/  @!UP1 UPRMT UR5, UR12, 0x654, UR5 ;  /* 0x000006540c059896 */ /* 0x000fe40008000005 */
[----:B------:R-:W-:Y:S01]  /*4a60*/  ULOP3.LUT UR6, UR24, 0xffff, URZ, 0xc0, !UPT ;  /* 0x0000ffff18067892 */ /* 0x000fe2000f8ec0ff */
[----:B------:R-:W-:-:S03]  /*4a70*/  UMOV UR8, 0xffff ;  /* 0x0000ffff00087882 */ /* 0x000fc60000000000 */
[----:B------:R-:W-:-:S03]  /*4a80*/  USHF.R.U32.HI UR6, URZ, 0x5, UR6 ;  /* 0x00000005ff067899 */ /* 0x000fc60008011606 */
[----:B------:R-:W-:Y:S01]  /*4a90*/  @!P0 SYNCS.ARRIVE.TRANS64.RED.A1T0 RZ, [UR5], RZ ;  /* 0x000000ffffff89a7 */ /* 0x000fe20008100405 */
[----:B------:R-:W-:Y:S01]  /*4aa0*/  NOP ;  /* 0x0000000000007918 */ /* 0x000fe20000000000 */
[----:B-1----:R-:W1:Y:S01]  /*4ab0*/  LDS R0, [UR4+0x14] ;  /* 0x00001404ff007984 */ /* 0x002e620008000800 */
[----:B------:R-:W-:Y:S01]  /*4ac0*/  USHF.L.U32 UR8, UR8, UR6, URZ ;  /* 0x0000000608087299 */ /* 0x000fe200080006ff */
[----:B------:R-:W-:Y:S02]  /*4ad0*/  UMOV UR5, 0x1 ;  /* 0x0000000100057882 */ /* 0x000fe40000000000 */
[----:B------:R-:W-:-:S03]  /*4ae0*/  USHF.L.U32 UR5, UR5, UR6, URZ ;  /* 0x0000000605057299 */ /* 0x000fc600080006ff */
[----:B-1----:R-:W-:-:S04]  /*4af0*/  LOP3.LUT R0, R0, UR8, RZ, 0xc0, !PT ;  /* 0x0000000800007c12 */ /* 0x002fc8000f8ec0ff */
[----:B------:R-:W-:-:S13]  /*4b00*/  ISETP.NE.AND P0, PT, R0, UR8, PT ;  /* 0x0000000800007c0c */ /* 0x000fda000bf05270 */
[----:B------:R-:W-:Y:S05]  /*4b10*/  @P0 BRA `(.L_x_99) ;  /* 0x0000000000580947 */ /* 0x000fea0003800000 */
[----:B------:R-:W1:Y:S02]  /*4b20*/  LDS R0, [UR4+0x18] ;  /* 0x00001804ff007984 */ /* 0x000e640008000800 */
[----:B-1----:R-:W-:-:S04]  /*4b30*/  LOP3.LUT R0, R0, UR5, RZ, 0xc0, !PT ;  /* 0x0000000500007c12 */ /* 0x002fc8000f8ec0ff */
[----:B------:R-:W-:-:S13]  /*4b40*/  ISETP.NE.AND P0, PT, R0, UR5, PT ;  /* 0x0000000500007c0c */ /* 0x000fda000bf05270 */
[----:B------:R-:W-:Y:S05]  /*4b50*/  @P0 BRA `(.L_x_100) ;  /* 0x00000000003c0947 */ /* 0x000fea0003800000 */
[----:B------:R-:W1:Y:S01]  /*4b60*/  S2R R2, SR_LANEID ;  /* 0x0000000000027919 */ /* 0x000e620000000000 */
[----:B------:R-:W-:Y:S01]  /*4b70*/  ULOP3.LUT UR8, URZ, UR8, URZ, 0x33, !UPT ;  /* 0x00000008ff087292 */ /* 0x000fe2000f8e33ff */
[----:B------:R-:W-:Y:S02]  /*4b80*/  VOTEU.ANY UR7, UPT, PT ;  /* 0x0000000000077886 */ /* 0x000fe400038e0100 */
[----:B------:R-:W-:-:S03]  /*4b90*/  UFLO.U32 UR7, UR7 ;  /* 0x00000007000772bd */ /* 0x000fc600080e0000 */
[----:B------:R-:W-:-:S04]  /*4ba0*/  IMAD.U32 R0, RZ, RZ, UR8 ;  /* 0x00000008ff007e24 */ /* 0x000fc8000f8e00ff */
[----:B------:R2:W3:Y:S02]  /*4bb0*/  REDUX UR6, R0 ;  /* 0x00000000000673c4 */ /* 0x0004e40000000000 */
[----:B------:R1:W-:Y:S02]  /*4bc0*/  UTCATOMSWS.AND URZ, UR8 ;  /* 0x0000000800ff79e3 */ /* 0x0003e40008000000 */
[----:B-1----:R-:W-:Y:S02]  /*4bd0*/  ISETP.EQ.U32.AND P0, PT, R2, UR7, PT ;  /* 0x0000000702007c0c */ /* 0x002fe4000bf02070 */
[----:B--2---:R-:W-:Y:S02]  /*4be0*/  LOP3.LUT R0, RZ, UR5, RZ, 0x33, !PT ;  /* 0x00000005ff007c12 */ /* 0x004fe4000f8e33ff */
[----:B---3--:R-:W-:Y:S02]  /*4bf0*/  MOV R2, UR6 ;  /* 0x0000000600027c02 */ /* 0x008fe40008000f00 */
[----:B------:R-:W1:Y:S07]  /*4c00*/  REDUX UR5, R0 ;  /* 0x00000000000573c4 */ /* 0x000e6e0000000000 */
[----:B------:R2:W-:Y:S01]  /*4c10*/  @P0 ATOMS.AND RZ, [UR4+0x14], R2 ;  /* 0x00001402ffff098c */ /* 0x0005e2000a800004 */
[----:B-1----:R-:W-:-:S05]  /*4c20*/  IMAD.U32 R0, RZ, RZ, UR5 ;  /* 0x00000005ff007e24 */ /* 0x002fca000f8e00ff */
[----:B------:R2:W-:Y:S01]  /*4c30*/  @P0 ATOMS.AND RZ, [UR4+0x18], R0 ;  /* 0x00001800ffff098c */ /* 0x0005e2000a800004 */
[----:B------:R-:W-:Y:S05]  /*4c40*/  BRA `(.L_x_101) ;  /* 0x0000000000147947 */ /* 0x000fea0003800000 */
.L_x_100:
[----:B------:R-:W-:Y:S02]  /*4c50*/  MOV R2, 0x4c70 ;  /* 0x00004c7000027802 */ /* 0x000fe40000000f00 */
[----:B----45:R-:W-:Y:S05]  /*4c60*/  CALL.REL.NOINC `($__internal_0_$__cuda_sm10x_tcgen05_guardrail_trap_col_being_dealloced_not_returned_by_alloc) ;  /* 0x0000004000547944 */ /* 0x030fea0003c00000 */
[----:B------:R-:W-:Y:S05]  /*4c70*/  BRA `(.L_x_101) ;  /* 0x0000000000087947 */ /* 0x000fea0003800000 */
.L_x_99:
[----:B------:R-:W-:Y:S02]  /*4c80*/  MOV R2, 0x4ca0 ;  /* 0x00004ca000027802 */ /* 0x000fe40000000f00 */
[----:B----45:R-:W-:Y:S05]  /*4c90*/  CALL.REL.NOINC `($__internal_2_$__cuda_sm10x_tcgen05_guardrail_trap_unallocated_columns_being_dealloced) ;  /* 0x0000004000607944 */ /* 0x030fea0003c00000 */
.L_x_101:
[----:B------:R-:W-:Y:S01]  /*4ca0*/  NOP ;  /* 0x0000000000007918 */ /* 0x000fe20000000000 */
[----:B------:R-:W-:Y:S05]  /*4cb0*/  EXIT ;  /* 0x000000000000794d */ /* 0x000fea0003800000 */
.L_x_72:
[----:B------:R-:W-:-:S09]  /*4cc0*/  UISETP.NE.OR UP0, UPT, UR11, 0x3, !UP4 ;  /* 0x000000030b00788c */ /* 0x000fd2000e705670 */
[----:B------:R-:W-:Y:S05]  /*4cd0*/  BRA.U UP0, `(.L_x_102) ;  /* 0x0000000900e87547 */ /* 0x000fea000b800000 */
[----:B------:R-:W2:Y:S01]  /*4ce0*/  LDCU UR25, c[0x0][0x370] ;  /* 0x00006e00ff1977ac */ /* 0x000ea20008000800 */
[----:B------:R-:W3:Y:S01]  /*4cf0*/  LDC.64 R16, c[0x0][0x348] ;  /* 0x0000d200ff107b82 */ /* 0x000ee20000000a00 */
[----:B------:R-:W-:Y:S02]  /*4d00*/  HFMA2 R13, -RZ, RZ, 0, 0 ;  /* 0x00000000ff0d7431 */ /* 0x000fe400000001ff */
[----:B------:R-:W-:Y:S01]  /*4d10*/  IMAD.MOV.U32 R15, RZ, RZ, 0x1 ;  /* 0x00000001ff0f7424 */ /* 0x000fe200078e00ff */
[----:B------:R-:W2:Y:S01]  /*4d20*/  LDCU.128 UR20, c[0x0][0xb10] ;  /* 0x00016200ff1477ac */ /* 0x000ea20008000c00 */
[----:B------:R-:W-:Y:S01]  /*4d30*/  IMAD.MOV.U32 R14, RZ, RZ, RZ ;  /* 0x000000ffff0e7224 */ /* 0x000fe200078e00ff */
[----:B------:R-:W-:Y:S01]  /*4d40*/  MOV R12, 0x2000 ;  /* 0x00002000000c7802 */ /* 0x000fe20000000f00 */
[----:B------:R-:W4:Y:S01]  /*4d50*/  LDCU UR24, c[0x0][0x374] ;  /* 0x00006e80ff1877ac */ /* 0x000f220008000800 */
[----:B------:R-:W1:Y:S01]  /*4d60*/  LDC.64 R2, c[0x0][0x888] ;  /* 0x00022200ff027b82 */ /* 0x000e620000000a00 */
[----:B------:R-:W4:Y:S01]  /*4d70*/  LDCU UR13, c[0x0][0xb0c] ;  /* 0x00016180ff0d77ac */ /* 0x000f220008000800 */
[----:B------:R-:W4:Y:S06]  /*4d80*/  LDCU UR18, c[0x0][0xb20] ;  /* 0x00016400ff1277ac */ /* 0x000f2c0008000800 */
[----:B------:R-:W1:Y:S01]  /*4d90*/  LDC.64 R4, c[0x0][0x890] ;  /* 0x00022400ff047b82 */ /* 0x000e620000000a00 */
[----:B------:R-:W3:Y:S01]  /*4da0*/  LDCU UR4, c[0x0][0xb30] ;  /* 0x00016600ff0477ac */ /* 0x000ee20008000800 */
[----:B------:R-:W-:Y:S01]  /*4db0*/  UMOV UR19, 0x400 ;  /* 0x0000040000137882 */ /* 0x000fe20000000000 */
[----:B------:R-:W-:-:S02]  /*4dc0*/  UISETP.GE.AND UP0, UPT, UR37, 0x1, UPT ;  /* 0x000000012500788c */ /* 0x000fc4000bf06270 */
[----:B------:R-:W-:Y:S02]  /*4dd0*/  ULEA UR19, UR54, UR19, 0x18 ;  /* 0x0000001336137291 */ /* 0x000fe4000f8ec0ff */
[----:B------:R-:W-:Y:S02]  /*4de0*/  UP2UR UR5, UPR, URZ, 0x1 ;  /* 0x00000001ff057883 */ /* 0x000fe40008000000 */
[----:B--2---:R-:W-:Y:S02]  /*4df0*/  UIMAD.WIDE.U32 UR10, UR25, UR20, URZ ;  /* 0x00000014190a72a5 */ /* 0x004fe4000f8e00ff */
[----:B------:R-:W-:Y:S02]  /*4e00*/  UIADD3 UR5, UPT, UPT, UR19, 0x140, URZ ;  /* 0x0000014013057890 */ /* 0x000fe4000fffe0ff */
[----:B----4-:R-:W-:Y:S02]  /*4e10*/  UIMAD.WIDE.U32 UR8, UR24, UR23, URZ ;  /* 0x00000017180872a5 */ /* 0x010fe4000f8e00ff */
[----:B------:R-:W-:-:S02]  /*4e20*/  UPLOP3.LUT UP3, UPT, UPT, UPT, UPT, 0x40, 0x4 ;  /* 0x000000000004789c */ /* 0x000fc40003f6e870 */
[----:B------:R-:W-:Y:S01]  /*4e30*/  UISETP.NE.AND UP4, UPT, UR37, 0x1, UPT ;  /* 0x000000012500788c */ /* 0x000fe2000bf85270 */
[----:B------:R-:W2:Y:S01]  /*4e40*/  LDCU.64 UR6, c[0x0][0xb28] ;  /* 0x00016500ff0677ac */ /* 0x000ea20008000a00 */
[----:B------:R-:W-:Y:S02]  /*4e50*/  UISETP.NE.AND UP6, UPT, UR13, 0x1, UPT ;  /* 0x000000010d00788c */ /* 0x000fe4000bfc5270 */
[----:B------:R-:W-:Y:S02]  /*4e60*/  UISETP.NE.AND UP5, UPT, UR22, 0x1, UPT ;  /* 0x000000011600788c */ /* 0x000fe4000bfa5270 */
[----:B------:R-:W-:Y:S02]  /*4e70*/  UPRMT UR54, UR54, 0x654, UR5 ;  /* 0x0000065436367896 */ /* 0x000fe40008000005 */
[----:B------:R-:W-:Y:S02]  /*4e80*/  USHF.R.U32.HI UR28, URZ, UR21, UR11 ;  /* 0x00000015ff1c7299 */ /* 0x000fe4000801160b */
[----:B------:R-:W-:-:S02]  /*4e90*/  USHF.R.U32.HI UR27, URZ, UR18, UR9 ;  /* 0x00000012ff1b7299 */ /* 0x000fc40008011609 */
[----:B---3--:R-:W-:-:S11]  /*4ea0*/  UISETP.NE.AND UP2, UPT, UR4, 0x1, UPT ;  /* 0x000000010400788c */ /* 0x008fd6000bf45270 */
.L_x_110:
[C---:B------:R-:W-:Y:S02]  /*4eb0*/  LEA R7, R14.reuse, UR19, 0x3 ;  /* 0x000000130e077c11 */ /* 0x040fe4000f8e18ff */
[----:B------:R-:W-:Y:S02]  /*4ec0*/  SHF.L.U32 R0, R13, 0x1f, RZ ;  /* 0x0000001f0d007819 */ /* 0x000fe400000006ff */
[----:B------:R-:W-:Y:S02]  /*4ed0*/  LEA R8, R14, UR19, 0x4 ;  /* 0x000000130e087c11 */ /* 0x000fe4000f8e20ff */
[----:B---3--:R-:W3:Y:S02]  /*4ee0*/  SYNCS.PHASECHK.TRANS64.TRYWAIT P0, [R7+URZ+0x160], R0 ;  /* 0x00016000070075a7 */ /* 0x008ee400080011ff */
[----:B---3--:R-:W-:Y:S05]  /*4ef0*/  @!P0 BRA `(.L_x_103) ;  /* 0x0000003c002c8947 */ /* 0x008fea0003800000 */
.L_x_192:
[----:B------:R-:W4:Y:S01]  /*4f00*/  LDS.128 R8, [R8+0x1f0] ;  /* 0x0001f00008087984 */ /* 0x000f220000000c00 */
[----:B------:R-:W-:Y:S01]  /*4f10*/  UISETP.GE.AND UP0, UPT, UR37, 0x1, UPT ;  /* 0x000000012500788c */ /* 0x000fe2000bf06270 */
[----:B------:R-:W-:Y:S01]  /*4f20*/  @!PT LDS RZ, [RZ] ;  /* 0x00000000fffff984 */ /* 0x000fe20000000800 */
[----:B------:R-:W-:Y:S01]  /*4f30*/  @!PT LDS RZ, [RZ] ;  /* 0x00000000fffff984 */ /* 0x000fe20000000800 */
[----:B------:R-:W-:Y:S01]  /*4f40*/  @!PT LDS RZ, [RZ] ;  /* 0x00000000fffff984 */ /* 0x000fe20000000800 */
[----:B------:R-:W-:Y:S01]  /*4f50*/  @!PT LDS RZ, [RZ] ;  /* 0x00000000fffff984 */ /* 0x000fe20000000800 */
[----:B------:R1:W-:Y:S06]  /*4f60*/  MEMBAR.ALL.CTA ;  /* 0x0000000000007992 */ /* 0x0003ec0000008000 */
[----:B-1----:R-:W1:Y:S01]  /*4f70*/  FENCE.VIEW.ASYNC.S ;  /* 0x00000000000073c6 */ /* 0x002e620000000000 */
[----:B----4-:R-:W-:Y:S11]  /*4f80*/  LOP3.LUT P0, RZ, R10, 0x1, RZ, 0xc0, !PT ;  /* 0x000000010aff7812 */ /* 0x010ff6000780c0ff */
[----:B------:R-:W-:Y:S02]  /*4f90*/  @!UPT UIADD3 URZ, UPT, UPT, URZ, URZ, URZ ;  /* 0x000000fffffff290 */ /* 0x000fe4000fffe0ff */
[----:B-1----:R-:W-:Y:S01]  /*4fa0*/  VOTEU.ANY UP1, P0 ;  /* 0x0000000000ff7886 */ /* 0x002fe20000020100 */
[----:B------:R-:W-:Y:S11]  /*4fb0*/  PLOP3.LUT P0, PT, PT, PT, UP1, 0x80, 0x8 ;  /* 0x000000000008781c */ /* 0x000ff60003f0f018 */
[----:B------:R-:W-:Y:S02]  /*4fc0*/  @!UPT UIADD3 URZ, UPT, UPT, URZ, URZ, URZ ;  /* 0x000000fffffff290 */ /* 0x000fe4000fffe0ff */
[----:B---3--:R-:W-:Y:S02]  /*4fd0*/  @P0 SHF.R.U32.HI R0, RZ, 0x10, R9 ;  /* 0x00000010ff000819 */ /* 0x008fe40000011609 */
[----:B------:R-:W-:Y:S02]  /*4fe0*/  @P0 MOV R6, R8 ;  /* 0x0000000800060202 */ /* 0x000fe40000000f00 */
[----:B------:R-:W-:Y:S01]  /*4ff0*/  @P0 R2UR UR4, R0 ;  /* 0x00000000000402ca */ /* 0x000fe200000e0000 */
[----:B------:R-:W-:Y:S01]  /*5000*/  VIADD R0, R7, 0x170 ;  /* 0x0000017007007836 */ /* 0x000fe20000000000 */
[----:B------:R-:W-:Y:S02]  /*5010*/  @P0 LOP3.LUT R8, R9, 0xffff, RZ, 0xc0, !PT ;  /* 0x0000ffff09080812 */ /* 0x000fe400078ec0ff */
[----:B------:R-:W-:Y:S02]  /*5020*/  @P0 R2UR UR8, R6 ;  /* 0x00000000060802ca */ /* 0x000fe400000e0000 */
[----:B------:R-:W-:Y:S02]  /*5030*/  PRMT R0, RZ, 0x654, R0 ;  /* 0x00000654ff007816 */ /* 0x000fe40000000000 */
[----:B------:R-:W-:Y:S02]  /*5040*/  @P0 R2UR UR5, R8 ;  /* 0x00000000080502ca */ /* 0x000fe400000e0000 */
[----:B------:R1:W-:Y:S03]  /*5050*/  SYNCS.ARRIVE.TRANS64.RED.A1T0 RZ, [R0+URZ], RZ ;  /* 0x000000ff00ff79a7 */ /* 0x0003e600081004ff */
[----:B------:R-:W-:Y:S04]  /*5060*/  @UP1 UMOV UR29, UR4 ;  /* 0x00000004001d1c82 */ /* 0x000fe80008000000 */
[----:B------:R-:W-:Y:S04]  /*5070*/  @UP1 UMOV UR15, UR8 ;  /* 0x00000008000f1c82 */ /* 0x000fe80008000000 */
[----:B------:R-:W-:Y:S01]  /*5080*/  @UP1 UMOV UR14, UR5 ;  /* 0x00000005000e1c82 */ /* 0x000fe20008000000 */
[----:B------:R-:W-:Y:S05]  /*5090*/  BRA.U !UP0, `(.L_x_104) ;  /* 0x0000000108947547 */ /* 0x000fea000b800000 */
[----:B------:R-:W-:Y:S02]  /*50a0*/  UIMAD.WIDE.U32 UR30, UR14, UR23, URZ ;  /* 0x000000170e1e72a5 */ /* 0x000fe4000f8e00ff */
[----:B------:R-:W-:Y:S02]  /*50b0*/  UIMAD.WIDE.U32 UR40, UR15, UR20, URZ ;  /* 0x000000140f2872a5 */ /* 0x000fe4000f8e00ff */
[----:B------:R-:W-:Y:S02]  /*50c0*/  USEL UR4, UR24, UR27, !UP5 ;  /* 0x0000001b18047287 */ /* 0x000fe4000e800000 */
[----:B------:R-:W-:Y:S02]  /*50d0*/  USHF.R.U32.HI UR32, URZ, UR18, UR31 ;  /* 0x00000012ff207299 */ /* 0x000fe4000801161f */
[----:B--2---:R-:W-:Y:S02]  /*50e0*/  UIMAD.WIDE.U32 UR38, UR4, UR6, URZ ;  /* 0x00000006042672a5 */ /* 0x004fe4000f8e00ff */
[----:B------:R-:W-:Y:S02]  /*50f0*/  USEL UR9, UR25, UR28, !UP6 ;  /* 0x0000001c19097287 */ /* 0x000fe4000f000000 */
[----:B------:R-:W-:Y:S02]  /*5100*/  USEL UR8, UR14, UR32, !UP5 ;  /* 0x000000200e087287 */ /* 0x000fe4000e800000 */
[----:B------:R-:W-:Y:S02]  /*5110*/  UIMAD.WIDE.U32 UR34, UR9, UR6, URZ ;  /* 0x00000006092272a5 */ /* 0x000fe4000f8e00ff */
[----:B------:R-:W-:Y:S02]  /*5120*/  UIMAD.WIDE.U32 UR16, UR8, UR6, URZ ;  /* 0x00000006081072a5 */ /* 0x000fe4000f8e00ff */
[----:B------:R-:W-:Y:S02]  /*5130*/  @UP4 USHF.R.U32.HI UR9, URZ, UR7, UR35 ;  /* 0x00000007ff094299 */ /* 0x000fe40008011623 */
[----:B------:R-:W-:Y:S02]  /*5140*/  USHF.R.U32.HI UR17, URZ, UR7, UR17 ;  /* 0x00000007ff117299 */ /* 0x000fe40008011611 */
[----:B------:R-:W-:Y:S02]  /*5150*/  UIMAD UR10, UR37, UR9, URZ ;  /* 0x00000009250a72a4 */ /* 0x000fe4000f8e02ff */
[----:B------:R-:W-:Y:S01]  /*5160*/  USEL UR17, UR8, UR17, !UP4 ;  /* 0x0000001108117287 */ /* 0x000fe2000e000000 */
[----:B------:R-:W-:Y:S02]  /*5170*/  UMOV UR31, UR41 ;  /* 0x00000029001f7c82 */ /* 0x000fe40008000000 */
[----:B------:R-:W-:Y:S02]  /*5180*/  USHF.R.U32.HI UR30, URZ, UR21, UR31 ;  /* 0x00000015ff1e7299 */ /* 0x000fe4000801161f */
[----:B------:R-:W-:Y:S02]  /*5190*/  UIADD3 UR16, UPT, UPT, -UR17, URZ, URZ ;  /* 0x000000ff11107290 */ /* 0x000fe4000fffe1ff */
[----:B------:R-:W-:Y:S02]  /*51a0*/  USEL UR5, UR15, UR30, !UP6 ;  /* 0x0000001e0f057287 */ /* 0x000fe4000f000000 */
[----:B------:R-:W-:Y:S01]  /*51b0*/  UIMAD UR16, UR37, UR16, UR8 ;  /* 0x00000010251072a4 */ /* 0x000fe2000f8e0208 */
[----:B------:R-:W-:Y:S02]  /*51c0*/  UMOV UR31, UR39 ;  /* 0x00000027001f7c82 */ /* 0x000fe40008000000 */
[----:B------:R-:W-:Y:S04]  /*51d0*/  @UP4 USHF.R.U32.HI UR4, URZ, UR7, UR31 ;  /* 0x00000007ff044299 */ /* 0x000fe8000801161f */
[----:B------:R-:W-:Y:S04]  /*51e0*/  UIMAD UR4, UR37, UR4, URZ ;  /* 0x00000004250472a4 */ /* 0x000fe8000f8e02ff */
[----:B------:R-:W-:Y:S04]  /*51f0*/  UISETP.GE.AND UP0, UPT, UR8, UR4, UPT ;  /* 0x000000040800728c */ /* 0x000fe8000bf06270 */
[----:B------:R-:W-:Y:S02]  /*5200*/  UISETP.GE.OR UP0, UPT, UR5, UR10, UP0 ;  /* 0x0000000a0500728c */ /* 0x000fe40008706670 */
[----:B------:R-:W-:Y:S09]  /*5210*/  UIMAD.WIDE.U32 UR10, UR5, UR6, URZ ;  /* 0x00000006050a72a5 */ /* 0x000ff2000f8e00ff */
[----:B------:R-:W-:Y:S04]  /*5220*/  @!UP0 USHF.R.U32.HI UR4, URZ, UR7, UR11 ;  /* 0x00000007ff048299 */ /* 0x000fe8000801160b */
[----:B------:R-:W-:Y:S04]  /*5230*/  @!UP0 USEL UR4, UR5, UR4, !UP4 ;  /* 0x0000000405048287 */ /* 0x000fe8000e000000 */
[----:B------:R-:W-:Y:S02]  /*5240*/  @!UP0 UIMAD UR12, UR9, UR16, UR4 ;  /* 0x00000010090c82a4 */ /* 0x000fe4000f8e0204 */
[----:B------:R-:W-:Y:S02]  /*5250*/  @!UP0 UIADD3 UR16, UPT, UPT, UR17, -UR4, URZ ;  /* 0x8000000411108290 */ /* 0x000fe4000fffe0ff */
[----:B------:R-:W-:Y:S02]  /*5260*/  UIADD3 UR9, UPT, UPT, -UR5, URZ, URZ ;  /* 0x000000ff05097290 */ /* 0x000fe4000fffe1ff */
[----:B------:R-:W-:Y:S02]  /*5270*/  UIADD3 UR4, UPT, UPT, -UR8, URZ, URZ ;  /* 0x000000ff08047290 */ /* 0x000fe4000fffe1ff */
[----:B------:R-:W-:Y:S02]  /*5280*/  @!UP0 UIMAD UR8, UR16, UR37, UR5 ;  /* 0x00000025100882a4 */ /* 0x000fe4000f8e0205 */
[----:B------:R-:W-:Y:S02]  /*5290*/  UIMAD UR15, UR13, UR9, UR15 ;  /* 0x000000090d0f72a4 */ /* 0x000fe4000f8e020f */
[----:B------:R-:W-:Y:S01]  /*52a0*/  UIMAD UR14, UR22, UR4, UR14 ;  /* 0x00000004160e72a4 */ /* 0x000fe2000f8e020e */
[----:B------:R-:W-:Y:S02]  /*52b0*/  @!UP0 UMOV UR5, UR12 ;  /* 0x0000000c00058c82 */ /* 0x000fe40008000000 */
[----:B------:R-:W-:Y:S02]  /*52c0*/  UIMAD UR15, UR5, UR13, UR15 ;  /* 0x0000000d050f72a4 */ /* 0x000fe4000f8e020f */
[----:B------:R-:W-:Y:S11]  /*52d0*/  UIMAD UR14, UR8, UR22, UR14 ;  /* 0x00000016080e72a4 */ /* 0x000ff6000f8e020e */
[----:B------:R-:W-:Y:S01]  /*52e0*/  @!UPT UIADD3 URZ, UPT, UPT, URZ, URZ, URZ ;  /* 0x000000fffffff290 */ /* 0x000fe2000fffe0ff */
.L_x_104:
[----:B------:R-:W3:Y:S01]  /*52f0*/  @!UP2 LDCU.128 UR8, c[0x0][0xb10] ;  /* 0x00016200ff08a7ac */ /* 0x000ee20008000c00 */
[C---:B------:R-:W-:Y:S02]  /*5300*/  ISETP.NE.U32.AND P1, PT, R4.reuse, RZ, PT ;  /* 0x000000ff0400720c */ /* 0x040fe40003f25070 */
[----:B------:R-:W-:Y:S02]  /*5310*/  ISETP.NE.U32.AND P0, PT, R4, RZ, PT ;  /* 0x000000ff0400720c */ /* 0x000fe40003f05070 */
[C---:B------:R-:W-:Y:S02]  /*5320*/  ISETP.NE.AND.EX P1, PT, R5.reuse, RZ, PT, P1 ;  /* 0x000000ff0500720c */ /* 0x040fe40003f25310 */
[----:B------:R-:W-:Y:S01]  /*5330*/  ISETP.NE.AND.EX P0, PT, R5, RZ, PT, P0 ;  /* 0x000000ff0500720c */ /* 0x000fe20003f05300 */
[----:B------:R-:W4:Y:S01]  /*5340*/  @!UP2 LDCU UR5, c[0x0][0xb0c] ;  /* 0x00016180ff05a7ac */ /* 0x000f220008000800 */
[----:B------:R-:W-:Y:S01]  /*5350*/  SHF.L.U32 R6, R15, 0x1f, RZ ;  /* 0x0000001f0f067819 */ /* 0x000fe200000006ff */
[----:B---3--:R-:W-:Y:S04]  /*5360*/  UIMAD.WIDE.U32 UR16, UR15, UR8, URZ ;  /* 0x000000080f1072a5 */ /* 0x008fe8000f8e00ff */
[----:B------:R-:W-:Y:S02]  /*5370*/  @!UP2 USHF.R.U32.HI UR4, URZ, UR9, UR17 ;  /* 0x00000009ff04a299 */ /* 0x000fe40008011611 */
[----:B------:R-:W-:Y:S02]  /*5380*/  UIMAD.WIDE.U32 UR16, UR14, UR11, URZ ;  /* 0x0000000b0e1072a5 */ /* 0x000fe4000f8e00ff */
[----:B----4-:R-:W-:Y:S04]  /*5390*/  @!UP2 UISETP.NE.AND UP0, UPT, UR5, 0x1, UPT ;  /* 0x000000010500a88c */ /* 0x010fe8000bf05270 */
[----:B------:R-:W-:Y:S02]  /*53a0*/  @!UP2 USEL UR8, UR15, UR4, !UP0 ;  /* 0x000000040f08a287 */ /* 0x000fe4000c000000 */
[----:B------:R-:W-:Y:S01]  /*53b0*/  @!UP2 UISETP.NE.AND UP0, UPT, UR10, 0x1, UPT ;  /* 0x000000010a00a88c */ /* 0x000fe2000bf05270 */
[----:B------:R-:W3:Y:S02]  /*53c0*/  @!UP2 LDCU UR4, c[0x0][0xb20] ;  /* 0x00016400ff04a7ac */ /* 0x000ee40008000800 */
[----:B---3--:R-:W-:Y:S04]  /*53d0*/  @!UP2 USHF.R.U32.HI UR4, URZ, UR4, UR17 ;  /* 0x00000004ff04a299 */ /* 0x008fe80008011611 */
[----:B------:R-:W-:Y:S04]  /*53e0*/  @!UP2 USEL UR9, UR14, UR4, !UP0 ;  /* 0x000000040e09a287 */ /* 0x000fe8000c000000 */
[----:B------:R-:W-:Y:S02]  /*53f0*/  @!UP2 UIADD3 UR4, UPT, UPT, -UR8, UR9, URZ ;  /* 0x000000090804a290 */ /* 0x000fe4000fffe1ff */
[----:B------:R-:W-:Y:S02]  /*5400*/  @!UP2 UIADD3 UR8, UPT, UPT, UR8, -UR9, URZ ;  /* 0x800000090808a290 */ /* 0x000fe4000fffe0ff */
[----:B------:R-:W-:Y:S02]  /*5410*/  @!UP2 UIMAD UR15, UR4, UR5, UR15 ;  /* 0x00000005040fa2a4 */ /* 0x000fe4000f8e020f */
[----:B------:R-:W-:Y:S01]  /*5420*/  @!UP2 UIMAD UR14, UR8, UR10, UR14 ;  /* 0x0000000a080ea2a4 */ /* 0x000fe2000f8e020e */
[----:B------:R-:W-:Y:S11]  /*5430*/  BRA.U UP3, `(.L_x_105) ;  /* 0x0000000103107547 */ /* 0x000ff6000b800000 */
[----:B------:R-:W-:Y:S04]  /*5440*/  MOV R7, UR26 ;  /* 0x0000001a00077c02 */ /* 0x000fe80008000f00 */
[----:B------:R-:W-:Y:S04]  /*5450*/  SHF.L.U32 R7, R7, 0x1f, RZ ;  /* 0x0000001f07077819 */ /* 0x000fe800000006ff */
[----:B------:R-:W3:Y:S02]  /*5460*/  SYNCS.PHASECHK.TRANS64.TRYWAIT P2, [UR19+0x158], R7 ;  /* 0x00015807ff0075a7 */ /* 0x000ee40008041113 */
[----:B---3--:R-:W-:Y:S05]  /*5470*/  @!P2 BRA `(.L_x_106) ;  /* 0x0000003400e0a947 */ /* 0x008fea0003800000 */
.L_x_105:
[----:B------:R-:W-:Y:S05]  /*5480*/  @!P1 BRA `(.L_x_107) ;  /* 0x00000000002c9947 */ /* 0x000fea0003800000 */
[----:B------:R-:W-:Y:S01]  /*5490*/  ISETP.NE.U32.AND P1, PT, R2, RZ, PT ;  /* 0x000000ff0200720c */ /* 0x000fe20003f25070 */
[----:B------:R-:W-:Y:S03]  /*54a0*/  IMAD.MOV.U32 R141, RZ, RZ, 0x1 ;  /* 0x00000001ff8d7424 */ /* 0x000fe600078e00ff */
[----:B------:R-:W-:Y:S11]  /*54b0*/  ISETP.NE.AND.EX P1, PT, R3, RZ, PT, P1 ;  /* 0x000000ff0300720c */ /* 0x000ff60003f25310 */
[----:B------:R-:W-:Y:S02]  /*54c0*/  @!UPT UIADD3 URZ, UPT, UPT, URZ, URZ, URZ ;  /* 0x000000fffffff290 */ /* 0x000fe4000fffe0ff */
[----:B------:R-:W3:Y:S01]  /*54d0*/  @P1 LDC.64 R8, c[0x0][0x888] ;  /* 0x00022200ff081b82 */ /* 0x000ee20000000a00 */
[----:B-1----:R-:W-:Y:S04]  /*54e0*/  @P1 IMAD R0, R4, UR36, RZ ;  /* 0x0000002404001c24 */ /* 0x002fe8000f8e02ff */
[----:B---3--:R-:W-:Y:S04]  /*54f0*/  @P1 IMAD.WIDE R8, R0, 0x4, R8 ;  /* 0x0000000400081825 */ /* 0x008fe800078e0208 */
[----:B------:R-:W-:Y:S01]  /*5500*/  HFMA2 R0, -RZ, RZ, 0, 5.9604644775390625e-08 ;  /* 0x00000001ff007431 */ /* 0x000fe200000001ff */
[----:B-----5:R3:W5:Y:S04]  /*5510*/  @P1 LDG.E R71, desc[UR52][R8.64] ;  /* 0x0000003408471981 */ /* 0x020768000c1e1900 */
[----:B------:R-:W-:Y:S01]  /*5520*/  @!P1 PRMT R141, R0, 0x7610, R141 ;  /* 0x00007610008d9816 */ /* 0x000fe2000000008d */
[----:B---3--:R-:W4:Y:S06]  /*5530*/  @!P1 LDC R71, c[0x0][0x880] ;  /* 0x00022000ff479b82 */ /* 0x008f2c0000000800 */
.L_x_107:
[----:B----45:R-:W-:Y:S01]  /*5540*/  @!P0 FSETP.EQ.AND P1, PT, R71, RZ, PT ;  /* 0x000000ff4700820b */ /* 0x030fe20003f22000 */
[----:B------:R-:W-:Y:S01]  /*5550*/  @!UPT UIADD3 URZ, UPT, UPT, URZ, URZ, URZ ;  /* 0x000000fffffff290 */ /* 0x000fe2000fffe0ff */
[----:B------:R-:W-:Y:S11]  /*5560*/  @!P0 BRA `(.L_x_108) ;  /* 0x0000000000188947 */ /* 0x000ff60003800000 */
[----:B------:R-:W-:Y:S02]  /*5570*/  LOP3.LUT P0, RZ, R141, 0xff, RZ, 0xc0, !PT ;  /* 0x000000ff8dff7812 */ /* 0x000fe4000780c0ff */
[----:B------:R-:W-:Y:S04]  /*5580*/  ISETP.NE.U32.AND P1, PT, R2, RZ, PT ;  /* 0x000000ff0200720c */ /* 0x000fe80003f25070 */
[----:B------:R-:W-:Y:S04]  /*5590*/  ISETP.NE.AND.EX P1, PT, R3, RZ, PT, P1 ;  /* 0x000000ff0300720c */ /* 0x000fe80003f25310 */
[----:B------:R-:W-:Y:S03]  /*55a0*/  PLOP3.LUT P1, PT, P1, PT, PT, 0x8, 0x80 ;  /* 0x000000000080781c */ /* 0x000fe60000f2e170 */
[----:B------:R-:W-:Y:S11]  /*55b0*/  @P0 FSETP.EQ.AND P1, PT, R71, RZ, PT ;  /* 0x000000ff4700020b */ /* 0x000ff60003f22000 */
[----:B------:R-:W-:Y:S02]  /*55c0*/  @!UPT UIADD3 URZ, UPT, UPT, URZ, URZ, URZ ;  /* 0x000000fffffff290 */ /* 0x000fe4000fffe0ff */
.L_x_108:
[----:B------:R-:W3:Y:S01]  /*55d0*/  SYNCS.PHASECHK.TRANS64.TRYWAIT P0, [UR19+0x148], R6 ;  /* 0x00014806ff0075a7 */ /* 0x000ee20008001113 */
[----:B------:R-:W-:Y:S02]  /*55e0*/  ELECT P2, URZ, PT ;  /* 0x0000000000ff782f */ /* 0x000fe40003840000 */
[----:B------:R-:W-:Y:S01]  /*55f0*/  IADD3 R14, PT, PT, R14, 0x1, RZ ;  /* 0x000000010e0e7810 */ /* 0x000fe20007ffe0ff */
[----:B---3--:R-:W-:Y:S10]  /*5600*/  @!P0 BRA `(.L_x_109) ;  /* 0x0000003400948947 */ /* 0x008ff40003800000 */
.L_x_195:
[----:B------:R-:W-:Y:S01]  /*5610*/  PLOP3.LUT P1, PT, P1, P2, PT, 0xf2, 0x2f ;  /* 0x00000000002f781c */ /* 0x000fe20000f25e72 */
[----:B------:R-:W-:Y:S01]  /*5620*/  UMOV UR16, 0x0 ;  /* 0x0000000000107882 */ /* 0x000fe20000000000 */
[----:B------:R-:W-:Y:S01]  /*5630*/  UMOV UR17, 0x10000000 ;  /* 0x1000000000117882 */ /* 0x000fe20000000000 */
[----:B------:R-:W-:Y:S01]  /*5640*/  UMOV UR12, UR36 ;  /* 0x00000024000c7c82 */ /* 0x000fe20008000000 */
[----:B------:R-:W-:Y:S01]  /*5650*/  LOP3.LUT R15, R15, 0x1, RZ, 0x3c, !PT ;  /* 0x000000010f0f7812 */ /* 0x000fe200078e3cff */
[----:B------:R-:W-:Y:S01]  /*5660*/  UPLOP3.LUT UP3, UPT, UPT, UPT, UPT, 0x80, 0x8 ;  /* 0x000000000008789c */ /* 0x000fe20003f6f070 */
[----:B------:R-:W-:Y:S07]  /*5670*/  UMOV UR36, UR29 ;  /* 0x0000001d00247c82 */ /* 0x000fee0008000000 */
[----:B-1----:R-:W-:Y:S01]  /*5680*/  @!P1 IADD3 R6, P0, PT, R16, 0x580, RZ ;  /* 0x0000058010069810 */ /* 0x002fe20007f1e0ff */
[----:B------:R-:W-:Y:S03]  /*5690*/  VOTEU.ALL UP0, P1 ;  /* 0x0000000000ff7886 */ /* 0x000fe60000800000 */
[----:B------:R-:W-:Y:S01]  /*56a0*/  @!P1 R2UR UR5, R6 ;  /* 0x00000000060592ca */ /* 0x000fe200000e0000 */
[----:B------:R-:W-:Y:S01]  /*56b0*/  @!P1 IMAD.X R0, RZ, RZ, R17, P0 ;  /* 0x000000ffff009224 */ /* 0x000fe200000e0611 */
[----:B------:R-:W-:Y:S01]  /*56c0*/  @!UP0 USHF.L.U32 UR10, UR51, 0x6, URZ ;  /* 0x00000006330a8899 */ /* 0x000fe200080006ff */
[----:B------:R-:W-:Y:S01]  /*56d0*/  ISETP.NE.AND P0, PT, R14, 0x2, PT ;  /* 0x000000020e00780c */ /* 0x000fe20003f05270 */
[----:B------:R-:W-:Y:S02]  /*56e0*/  @!UP0 USHF.L.U32 UR11, UR50, 0x7, URZ ;  /* 0x00000007320b8899 */ /* 0x000fe400080006ff */
[----:B------:R-:W-:Y:S01]  /*56f0*/  @!P1 R2UR UR4, R0 ;  /* 0x00000000000492ca */ /* 0x000fe200000e0000 */
[----:B------:R-:W-:Y:S01]  /*5700*/  @!UP0 UIADD3 UR8, UPT, UPT, UR19, 0x400, URZ ;  /* 0x0000040013088890 */ /* 0x000fe2000fffe0ff */
[----:B------:R-:W-:Y:S01]  /*5710*/  SEL R0, RZ, 0x1, P0 ;  /* 0x00000001ff007807 */ /* 0x000fe20000000000 */
[----:B------:R-:W-:Y:S01]  /*5720*/  @!UP0 UIADD3 UR9, UPT, UPT, UR19, 0x140, URZ ;  /* 0x0000014013098890 */ /* 0x000fe2000fffe0ff */
[----:B------:R-:W-:Y:S01]  /*5730*/  SEL R14, R14, RZ, P0 ;  /* 0x000000ff0e0e7207 */ /* 0x000fe20000000000 */
[----:B------:R-:W-:Y:S01]  /*5740*/  VOTEU.ALL UP0, P1 ;  /* 0x0000000000ff7886 */ /* 0x000fe20000800000 */
[----:B------:R-:W-:Y:S01]  /*5750*/  LOP3.LUT R13, R13, R0, RZ, 0x3c, !PT ;  /* 0x000000000d0d7212 */ /* 0x000fe200078e3cff */
[----:B------:R-:W-:Y:S01]  /*5760*/  IMAD.U32 R6, RZ, RZ, UR5 ;  /* 0x00000005ff067e24 */ /* 0x000fe2000f8e00ff */
[----:B------:R-:W-:Y:S02]  /*5770*/  UIADD3 UR51, UPT, UPT, UR14, UR48, URZ ;  /* 0x000000300e337290 */ /* 0x000fe4000fffe0ff */
[----:B------:R-:W-:Y:S03]  /*5780*/  UIADD3 UR50, UPT, UPT, UR15, UR49, URZ ;  /* 0x000000310f327290 */ /* 0x000fe6000fffe0ff */
[----:B------:R-:W-:Y:S01]  /*5790*/  IMAD.U32 R7, RZ, RZ, UR4 ;  /* 0x00000004ff077e24 */ /* 0x000fe2000f8e00ff */
[----:B------:R-:W-:Y:S04]  /*57a0*/  @!P1 R2UR UR4, R6 ;  /* 0x00000000060492ca */ /* 0x000fe800000e0000 */
[----:B------:R-:W-:Y:S11]  /*57b0*/  @!P1 R2UR UR5, R7 ;  /* 0x00000000070592ca */ /* 0x000ff600000e0000 */
[----:B------:R-:W-:Y:S02]  /*57c0*/  @!UPT UIADD3 URZ, UPT, UPT, URZ, URZ, URZ ;  /* 0x000000fffffff290 */ /* 0x000fe4000fffe0ff */
[----:B------:R3:W-:Y:S01]  /*57d0*/  @!UP0 UTMALDG.3D [UR8], [UR4], desc[UR16] ;  /* 0x00001008040085b4 */ /* 0x0007e20008011000 */
[----:B------:R3:W-:Y:S01]  /*57e0*/  @!P1 SYNCS.ARRIVE.TRANS64.RED.A0TR RZ, [UR19+0x140], R12 ;  /* 0x0001400cffff99a7 */ /* 0x0007e20008300413 */
[----:B------:R-:W-:Y:S01]  /*57f0*/  SYNCS.ARRIVE.TRANS64.RED.A1T0 RZ, [UR54], RZ ;  /* 0x000000ffffff79a7 */ /* 0x000fe20008100436 */
[----:B------:R-:W-:Y:S05]  /*5800*/  BRA.U UP1, `(.L_x_110) ;  /* 0xfffffff501a87547 */ /* 0x000fea000b83ffff */
[----:B------:R-:W-:Y:S07]  /*5810*/  MOV R0, UR19 ;  /* 0x0000001300007c02 */ /* 0x000fee0008000f00 */
.L_x_111:
[----:B-1----:R-:W-:-:S04]  /*5820*/  SHF.L.U32 R2, R15, 0x1f, RZ ;  /* 0x0000001f0f027819 */ /* 0x002fc800000006ff */
[----:B------:R1:W4:Y:S03]  /*5830*/  SYNCS.PHASECHK.TRANS64.TRYWAIT P0, [R0+URZ+0x148], R2 ;  /* 0x00014802000075a7 */ /* 0x00032600080011ff */
[----:B----4-:R-:W-:Y:S05]  /*5840*/  @!P0 NANOSLEEP.SYNCS 0x989680 ;  /* 0x009896800000895d */ /* 0x010fea0003900000 */
[----:B------:R-:W4:Y:S02]  /*5850*/  @!P0 SYNCS.PHASECHK.TRANS64 P0, [R0+URZ+0x148], R2 ;  /* 0x00014802000085a7 */ /* 0x000f2400080010ff */
[----:B--234-:R-:W-:Y:S05]  /*5860*/  @P0 EXIT ;  /* 0x000000000000094d */ /* 0x01cfea0003800000 */
[----:B------:R-:W-:Y:S05]  /*5870*/  BRA `(.L_x_111) ;  /* 0xfffffffc00e87947 */ /* 0x000fea000383ffff */
.L_x_102:
[----:B------:R-:W-:-:S06]  /*5880*/  UISETP.GE.AND UP0, UPT, UR11, 0x4, UPT ;  /* 0x000000040b00788c */ /* 0x000fcc000bf06270 */
[----:B------:R-:W-:-:S13]  /*5890*/  PLOP3.LUT P0, PT, PT, PT, UP0, 0x80, 0x8 ;  /* 0x000000000008781c */ /* 0x000fda0003f0f008 */
[----:B-1----:R-:W-:Y:S05]  /*58a0*/  @!P0 EXIT ;  /* 0x000000000000894d */ /* 0x002fea0003800000 */
[----:B------:R-:W-:Y:S01]  /*58b0*/  BAR.SYNC.DEFER_BLOCKING 0x6, 0xa0 ;  /* 0x0182800000007b1d */ /* 0x000fe20000010000 */
[C---:B------:R-:W-:Y:S01]  /*58c0*/  IMAD.SHL.U32 R2, R131.reuse, 0x40, RZ ;  /* 0x0000004083027824 */ /* 0x040fe200078e00ff */
[----:B------:R-:W-:Y:S01]  /*58d0*/  CS2R R146, SRZ ;  /* 0x0000000000927805 */ /* 0x000fe2000001ff00 */
[C---:B------:R-:W-:Y:S01]  /*58e0*/  IMAD.SHL.U32 R140, R131.reuse, 0x8, RZ ;  /* 0x00000008838c7824 */ /* 0x040fe200078e00ff */
[----:B------:R-:W-:Y:S01]  /*58f0*/  CS2R R144, SRZ ;  /* 0x0000000000907805 */ /* 0x000fe2000001ff00 */
[C---:B------:R-:W-:Y:S01]  /*5900*/  IMAD.SHL.U32 R148, R131.reuse, 0x10, RZ ;  /* 0x0000001083947824 */ /* 0x040fe200078e00ff */
[----:B------:R-:W-:Y:S01]  /*5910*/  UMOV UR57, 0x400 ;  /* 0x0000040000397882 */ /* 0x000fe20000000000 */
[----:B------:R-:W-:Y:S01]  /*5920*/  LOP3.LUT R3, R2, 0x180, RZ, 0xc0, !PT ;  /* 0x0000018002037812 */ /* 0x000fe200078ec0ff */
[----:B------:R-:W-:Y:S01]  /*5930*/  ULEA UR57, UR54, UR57, 0x18 ;  /* 0x0000003936397291 */ /* 0x000fe2000f8ec0ff */
[----:B------:R-:W1:Y:S01]  /*5940*/  LDC.64 R132, c[0x0][0x888] ;  /* 0x00022200ff847b82 */ /* 0x000e620000000a00 */
[----:B------:R-:W-:Y:S01]  /*5950*/  IMAD.U32 R69, R131, 0x10000, RZ ;  /* 0x0001000083457824 */ /* 0x000fe200078e00ff */
[----:B------:R-:W-:Y:S01]  /*5960*/  LOP3.LUT R140, R3, 0x30, R140, 0xf8, !PT ;  /* 0x00000030038c7812 */ /* 0x000fe200078ef88c */
[----:B------:R-:W-:Y:S01]  /*5970*/  UIADD3 UR4, UPT, UPT, UR57, 0x2400, URZ ;  /* 0x0000240039047890 */ /* 0x000fe2000fffe0ff */
[----:B------:R-:W-:Y:S01]  /*5980*/  LOP3.LUT R150, R148, 0x20, RZ, 0xc0, !PT ;  /* 0x0000002094967812 */ /* 0x000fe200078ec0ff */
[----:B------:R-:W-:Y:S01]  /*5990*/  IMAD.MOV.U32 R68, RZ, RZ, RZ ;  /* 0x000000ffff447224 */ /* 0x000fe200078e00ff */
[----:B------:R-:W-:Y:S01]  /*59a0*/  LOP3.LUT R140, R140, 0x1e40, R2, 0xf8, !PT ;  /* 0x00001e408c8c7812 */ /* 0x000fe200078ef802 */
[----:B------:R-:W2:Y:S01]  /*59b0*/  LDCU UR59, c[0x0][0x370] ;  /* 0x00006e00ff3b77ac */ /* 0x000ea20008000800 */
[----:B------:R-:W3:Y:S01]  /*59c0*/  LDC.64 R138, c[0x0][0x890] ;  /* 0x00022400ff8a7b82 */ /* 0x000ee20000000a00 */
[----:B------:R-:W-:Y:S01]  /*59d0*/  LOP3.LUT R69, R69, 0x600000, RZ, 0xc0, !PT ;  /* 0x0060000045457812 */ /* 0x000fe200078ec0ff */
[----:B------:R-:W-:Y:S01]  /*59e0*/  IMAD.U32 R151, RZ, RZ, UR4 ;  /* 0x00000004ff977e24 */ /* 0x000fe2000f8e00ff */
[----:B------:R-:W-:Y:S01]  /*59f0*/  LOP3.LUT R148, R148, 0x40, RZ, 0xc0, !PT ;  /* 0x0000004094947812 */ /* 0x000fe200078ec0ff */
[----:B------:R-:W-:Y:S01]  /*5a00*/  VIADD R149, R140, UR57 ;  /* 0x000000398c957c36 */ /* 0x000fe20008000000 */
[----:B------:R-:W4:Y:S01]  /*5a10*/  LDCU.64 UR62, c[0x0][0x348] ;  /* 0x00006900ff3e77ac */ /* 0x000f220008000a00 */
[----:B------:R-:W2:Y:S02]  /*5a20*/  LDS R0, [UR57+0x210] ;  /* 0x00021039ff007984 */ /* 0x000ea40008000800 */
[----:B------:R-:W1:Y:S01]  /*5a30*/  LDC.64 R136, c[0x0][0x8b0] ;  /* 0x00022c00ff887b82 */ /* 0x000e620000000a00 */
[--C-:B------:R-:W-:Y:S01]  /*5a40*/  IADD3 R150, PT, PT, -R150, 0x400, R149.reuse ;  /* 0x0000040096967810 */ /* 0x100fe20007ffe195 */
[----:B------:R-:W1:Y:S01]  /*5a50*/  LDCU UR41, c[0x0][0xb0c] ;  /* 0x00016180ff2977ac */ /* 0x000e620008000800 */
[----:B------:R-:W-:-:S03]  /*5a60*/  IADD3 R149, PT, PT, -R148, 0x400, R149 ;  /* 0x0000040094957810 */ /* 0x000fc60007ffe195 */
[----:B------:R-:W-:Y:S01]  /*5a70*/  IMAD.IADD R148, R150, 0x1, -R148 ;  /* 0x0000000196947824 */ /* 0x000fe200078e0a94 */
[----:B------:R-:W1:Y:S01]  /*5a80*/  LDCU UR55, c[0x0][0xb20] ;  /* 0x00016400ff3777ac */ /* 0x000e620008000800 */
[----:B------:R-:W1:Y:S01]  /*5a90*/  LDC.64 R134, c[0x0][0x8a8] ;  /* 0x00022a00ff867b82 */ /* 0x000e620000000a00 */
[----:B------:R-:W1:Y:S01]  /*5aa0*/  LDCU UR40, c[0x0][0xb30] ;  /* 0x00016600ff2877ac */ /* 0x000e620008000800 */
[----:B------:R-:W1:Y:S01]  /*5ab0*/  LDCU.64 UR38, c[0x0][0xb28] ;  /* 0x00016500ff2677ac */ /* 0x000e620008000a00 */
[----:B------:R-:W1:Y:S01]  /*5ac0*/  LDCU.128 UR44, c[0x0][0xb10] ;  /* 0x00016200ff2c77ac */ /* 0x000e620008000c00 */
[----:B------:R-:W1:Y:S01]  /*5ad0*/  LDCU UR58, c[0x0][0x374] ;  /* 0x00006e80ff3a77ac */ /* 0x000e620008000800 */
[----:B------:R-:W-:Y:S01]  /*5ae0*/  UIADD3 UR56, UPT, UPT, UR57, 0x400, URZ ;  /* 0x0000040039387890 */ /* 0x000fe2000fffe0ff */
[----:B--2-4-:R-:W-:-:S11]  /*5af0*/  IMAD.IADD R69, R0, 0x1, R69 ;  /* 0x0000000100457824 */ /* 0x014fd600078e0245 */
.L_x_129:
[----:B------:R-:W-:Y:S02]  /*5b00*/  LEA R3, R144, UR57, 0x3 ;  /* 0x0000003990037c11 */ /* 0x000fe4000f8e18ff */
[----:B------:R-:W-:Y:S02]  /*5b10*/  SHF.L.U32 R0, R146, 0x1f, RZ ;  /* 0x0000001f92007819 */ /* 0x000fe400000006ff */
[----:B------:R-:W-:Y:S02]  /*5b20*/  LEA R4, R144, UR57, 0x4 ;  /* 0x0000003990047c11 */ /* 0x000fe4000f8e20ff */
[----:B--2---:R-:W2:Y:S02]  /*5b30*/  SYNCS.PHASECHK.TRANS64.TRYWAIT P0, [R3+URZ+0x160], R0 ;  /* 0x00016000030075a7 */ /* 0x004ea400080011ff */
[----:B-12---:R-:W-:Y:S05]  /*5b40*/  @!P0 BRA `(.L_x_112) ;  /* 0x00000030005c8947 */ /* 0x006fea0003800000 */
.L_x_196:
        /* <DEDUP_REMOVED lines=11> */
[----:B------:R-:W-:Y:S01]  /*5c00*/  PLOP3.LUT P0, PT, PT, PT, UP1, 0x80, 0x8 ;  /* 0x000000000008781c */ /* 0x000fe20003f0f018 */
[----:B------:R-:W-:Y:S11]  /*5c10*/  UP2UR UR61, UPR, URZ, 0x2 ;  /* 0x00000002ff3d7883 */ /* 0x000ff60008000000 */
[----:B------:R-:W-:Y:S01]  /*5c20*/  @!UPT UIADD3 URZ, UPT, UPT, URZ, URZ, URZ ;  /* 0x000000fffffff290 */ /* 0x000fe2000fffe0ff */
[----:B--2---:R-:W-:Y:S02]  /*5c30*/  @P0 SHF.R.U32.HI R0, RZ, 0x10, R5 ;  /* 0x00000010ff000819 */ /* 0x004fe40000011605 */
        /* <DEDUP_REMOVED lines=13> */
[----:B------:R-:W-:Y:S02]  /*5d10*/  UISETP.NE.AND UP0, UPT, UR46, 0x1, UPT ;  /* 0x000000012e00788c */ /* 0x000fe4000bf05270 */
[----:B------:R-:W-:Y:S02]  /*5d20*/  USHF.R.U32.HI UR15, URZ, UR55, UR15 ;  /* 0x00000037ff0f7299 */ /* 0x000fe4000801160f */
[----:B------:R-:W-:Y:S02]  /*5d30*/  UIMAD.WIDE.U32 UR18, UR59, UR44, URZ ;  /* 0x0000002c3b1272a5 */ /* 0x000fe4000f8e00ff */
[----:B------:R-:W-:Y:S02]  /*5d40*/  UIMAD.WIDE.U32 UR20, UR42, UR47, URZ ;  /* 0x0000002f2a1472a5 */ /* 0x000fe4000f8e00ff */
[----:B------:R-:W-:Y:S02]  /*5d50*/  USEL UR4, UR58, UR15, !UP0 ;  /* 0x0000000f3a047287 */ /* 0x000fe4000c000000 */
[----:B------:R-:W-:Y:S02]  /*5d60*/  UISETP.NE.AND UP2, UPT, UR37, 0x1, UPT ;  /* 0x000000012500788c */ /* 0x000fe4000bf45270 */
[----:B------:R-:W-:Y:S02]  /*5d70*/  USHF.R.U32.HI UR14, URZ, UR45, UR19 ;  /* 0x0000002dff0e7299 */ /* 0x000fe40008011613 */
[----:B------:R-:W-:Y:S02]  /*5d80*/  USHF.R.U32.HI UR15, URZ, UR55, UR21 ;  /* 0x00000037ff0f7299 */ /* 0x000fe40008011615 */
[----:B------:R-:W-:Y:S02]  /*5d90*/  UIMAD.WIDE.U32 UR18, UR4, UR38, URZ ;  /* 0x00000026041272a5 */ /* 0x000fe4000f8e00ff */
[----:B------:R-:W-:Y:S02]  /*5da0*/  UISETP.NE.AND UP1, UPT, UR41, 0x1, UPT ;  /* 0x000000012900788c */ /* 0x000fe4000bf25270 */
[----:B------:R-:W-:Y:S02]  /*5db0*/  UIMAD.WIDE.U32 UR16, UR43, UR44, URZ ;  /* 0x0000002c2b1072a5 */ /* 0x000fe4000f8e00ff */
[----:B------:R-:W-:Y:S02]  /*5dc0*/  USEL UR8, UR42, UR15, !UP0 ;  /* 0x0000000f2a087287 */ /* 0x000fe4000c000000 */
[----:B------:R-:W-:Y:S02]  /*5dd0*/  USEL UR9, UR59, UR14, !UP1 ;  /* 0x0000000e3b097287 */ /* 0x000fe4000c800000 */
[----:B------:R-:W-:Y:S02]  /*5de0*/  USHF.R.U32.HI UR14, URZ, UR45, UR17 ;  /* 0x0000002dff0e7299 */ /* 0x000fe40008011611 */
[----:B------:R-:W-:Y:S02]  /*5df0*/  UIMAD.WIDE.U32 UR16, UR9, UR38, URZ ;  /* 0x00000026091072a5 */ /* 0x000fe4000f8e00ff */
[----:B------:R-:W-:Y:S02]  /*5e00*/  USEL UR5, UR43, UR14, !UP1 ;  /* 0x0000000e2b057287 */ /* 0x000fe4000c800000 */
[----:B------:R-:W-:Y:S02]  /*5e10*/  @UP2 USHF.R.U32.HI UR9, URZ, UR39, UR17 ;  /* 0x00000027ff092299 */ /* 0x000fe40008011611 */
[----:B------:R-:W-:Y:S02]  /*5e20*/  UIMAD.WIDE.U32 UR12, UR8, UR38, URZ ;  /* 0x00000026080c72a5 */ /* 0x000fe4000f8e00ff */
[----:B------:R-:W-:Y:S02]  /*5e30*/  UIMAD UR6, UR37, UR9, URZ ;  /* 0x00000009250672a4 */ /* 0x000fe4000f8e02ff */
[----:B------:R-:W-:Y:S01]  /*5e40*/  USHF.R.U32.HI UR11, URZ, UR39, UR13 ;  /* 0x00000027ff0b7299 */ /* 0x000fe2000801160d */
[----:B------:R-:W-:Y:S02]  /*5e50*/  UMOV UR15, UR19 ;  /* 0x00000013000f7c82 */ /* 0x000fe40008000000 */
[----:B------:R-:W-:Y:S02]  /*5e60*/  @UP2 USHF.R.U32.HI UR4, URZ, UR39, UR15 ;  /* 0x00000027ff042299 */ /* 0x000fe4000801160f */
[----:B------:R-:W-:Y:S02]  /*5e70*/  USEL UR12, UR8, UR11, !UP2 ;  /* 0x0000000b080c7287 */ /* 0x000fe4000d000000 */
[----:B------:R-:W-:Y:S02]  /*5e80*/  UIMAD UR4, UR37, UR4, URZ ;  /* 0x00000004250472a4 */ /* 0x000fe4000f8e02ff */
[----:B------:R-:W-:Y:S02]  /*5e90*/  UIADD3 UR11, UPT, UPT, -UR12, URZ, URZ ;  /* 0x000000ff0c0b7290 */ /* 0x000fe4000fffe1ff */
[----:B------:R-:W-:Y:S02]  /*5ea0*/  UISETP.GE.AND UP0, UPT, UR8, UR4, UPT ;  /* 0x000000040800728c */ /* 0x000fe4000bf06270 */
[----:B------:R-:W-:Y:S02]  /*5eb0*/  UIMAD UR11, UR37, UR11, UR8 ;  /* 0x0000000b250b72a4 */ /* 0x000fe4000f8e0208 */
[----:B------:R-:W-:Y:S02]  /*5ec0*/  UISETP.GE.OR UP0, UPT, UR5, UR6, UP0 ;  /* 0x000000060500728c */ /* 0x000fe40008706670 */
[----:B------:R-:W-:Y:S02]  /*5ed0*/  UIMAD.WIDE.U32 UR6, UR5, UR38, URZ ;  /* 0x00000026050672a5 */ /* 0x000fe4000f8e00ff */
[----:B------:R-:W-:Y:S04]  /*5ee0*/  UIADD3 UR6, UPT, UPT, -UR8, URZ, URZ ;  /* 0x000000ff08067290 */ /* 0x000fe8000fffe1ff */
[----:B------:R-:W-:Y:S03]  /*5ef0*/  UIMAD UR42, UR46, UR6, UR42 ;  /* 0x000000062e2a72a4 */ /* 0x000fe6000f8e022a */
[----:B------:R-:W-:Y:S02]  /*5f00*/  @!UP0 USHF.R.U32.HI UR4, URZ, UR39, UR7 ;  /* 0x00000027ff048299 */ /* 0x000fe40008011607 */
[----:B------:R-:W-:Y:S02]  /*5f10*/  UIADD3 UR7, UPT, UPT, -UR5, URZ, URZ ;  /* 0x000000ff05077290 */ /* 0x000fe4000fffe1ff */
[----:B------:R-:W-:Y:S02]  /*5f20*/  @!UP0 USEL UR4, UR5, UR4, !UP2 ;  /* 0x0000000405048287 */ /* 0x000fe4000d000000 */
[----:B------:R-:W-:Y:S02]  /*5f30*/  UIMAD UR43, UR41, UR7, UR43 ;  /* 0x00000007292b72a4 */ /* 0x000fe4000f8e022b */
[----:B------:R-:W-:Y:S02]  /*5f40*/  @!UP0 UIMAD UR10, UR9, UR11, UR4 ;  /* 0x0000000b090a82a4 */ /* 0x000fe4000f8e0204 */
[----:B------:R-:W-:Y:S04]  /*5f50*/  @!UP0 UIADD3 UR11, UPT, UPT, UR12, -UR4, URZ ;  /* 0x800000040c0b8290 */ /* 0x000fe8000fffe0ff */
[----:B------:R-:W-:Y:S03]  /*5f60*/  @!UP0 UIMAD UR8, UR11, UR37, UR5 ;  /* 0x000000250b0882a4 */ /* 0x000fe6000f8e0205 */
[----:B------:R-:W-:Y:S02]  /*5f70*/  @!UP0 UMOV UR5, UR10 ;  /* 0x0000000a00058c82 */ /* 0x000fe40008000000 */
[----:B------:R-:W-:Y:S02]  /*5f80*/  UIMAD UR43, UR5, UR41, UR43 ;  /* 0x00000029052b72a4 */ /* 0x000fe4000f8e022b */
[----:B------:R-:W-:Y:S11]  /*5f90*/  UIMAD UR42, UR8, UR46, UR42 ;  /* 0x0000002e082a72a4 */ /* 0x000ff6000f8e022a */
[----:B------:R-:W-:Y:S01]  /*5fa0*/  @!UPT UIADD3 URZ, UPT, UPT, URZ, URZ, URZ ;  /* 0x000000fffffff290 */ /* 0x000fe2000fffe0ff */
.L_x_113:
[----:B------:R-:W-:Y:S01]  /*5fb0*/  UISETP.NE.AND UP0, UPT, UR40, 0x1, UPT ;  /* 0x000000012800788c */ /* 0x000fe2000bf05270 */
[----:B------:R-:W-:Y:S10]  /*5fc0*/  IADD3 R144, PT, PT, R144, 0x1, RZ ;  /* 0x0000000190907810 */ /* 0x000ff40007ffe0ff */
[----:B------:R-:W2:Y:S01]  /*5fd0*/  @!UP0 LDCU.128 UR8, c[0x0][0xb10] ;  /* 0x00016200ff0887ac */ /* 0x000ea20008000c00 */
[----:B------:R-:W4:Y:S01]  /*5fe0*/  @!UP0 LDCU UR5, c[0x0][0xb0c] ;  /* 0x00016180ff0587ac */ /* 0x000f220008000800 */
[----:B------:R-:W3:Y:S01]  /*5ff0*/  @!UP0 LDCU UR4, c[0x0][0xb20] ;  /* 0x00016400ff0487ac */ /* 0x000ee20008000800 */
[----:B--2---:R-:W-:Y:S02]  /*6000*/  UIMAD.WIDE.U32 UR6, UR43, UR8, URZ ;  /* 0x000000082b0672a5 */ /* 0x004fe4000f8e00ff */
[----:B------:R-:W-:Y:S02]  /*6010*/  UIMAD.WIDE.U32 UR12, UR42, UR11, URZ ;  /* 0x0000000b2a0c72a5 */ /* 0x000fe4000f8e00ff */
[----:B------:R-:W-:Y:S02]  /*6020*/  @!UP0 UISETP.NE.AND UP1, UPT, UR10, 0x1, UPT ;  /* 0x000000010a00888c */ /* 0x000fe4000bf25270 */
[----:B------:R-:W-:Y:S02]  /*6030*/  @!UP0 USHF.R.U32.HI UR7, URZ, UR9, UR7 ;  /* 0x00000009ff078299 */ /* 0x000fe40008011607 */
[----:B----4-:R-:W-:Y:S02]  /*6040*/  @!UP0 UISETP.NE.AND UP2, UPT, UR5, 0x1, UPT ;  /* 0x000000010500888c */ /* 0x010fe4000bf45270 */
[----:B---3--:R-:W-:Y:S02]  /*6050*/  @!UP0 USHF.R.U32.HI UR4, URZ, UR4, UR13 ;  /* 0x00000004ff048299 */ /* 0x008fe4000801160d */
[----:B------:R-:W-:Y:S02]  /*6060*/  @!UP0 USEL UR7, UR43, UR7, !UP2 ;  /* 0x000000072b078287 */ /* 0x000fe4000d000000 */
[----:B------:R-:W-:Y:S04]  /*6070*/  @!UP0 USEL UR6, UR42, UR4, !UP1 ;  /* 0x000000042a068287 */ /* 0x000fe8000c800000 */
[----:B------:R-:W-:Y:S02]  /*6080*/  @!UP0 UIADD3 UR4, UPT, UPT, -UR7, UR6, URZ ;  /* 0x0000000607048290 */ /* 0x000fe4000fffe1ff */
[----:B------:R-:W-:Y:S02]  /*6090*/  @!UP0 UIADD3 UR6, UPT, UPT, UR7, -UR6, URZ ;  /* 0x8000000607068290 */ /* 0x000fe4000fffe0ff */
[----:B------:R-:W-:Y:S02]  /*60a0*/  @!UP0 UIMAD UR43, UR4, UR5, UR43 ;  /* 0x00000005042b82a4 */ /* 0x000fe4000f8e022b */
[----:B------:R-:W-:Y:S02]  /*60b0*/  @!UP0 UIMAD UR42, UR6, UR10, UR42 ;  /* 0x0000000a062a82a4 */ /* 0x000fe4000f8e022a */
[----:B------:R-:W-:Y:S09]  /*60c0*/  ULOP3.LUT UP0, URZ, UR56, 0x1b0, URZ, 0xc0, !UPT ;  /* 0x000001b038ff7892 */ /* 0x000ff2000f80c0ff */
[----:B------:R-:W-:Y:S05]  /*60d0*/  BRA.U !UP0, `(.L_x_114) ;  /* 0x0000000108407547 */ /* 0x000fea000b800000 */
[----:B------:R-:W2:Y:S01]  /*60e0*/  LDCU.64 UR8, c[0x4][0x80] ;  /* 0x01001000ff0877ac */ /* 0x000ea20008000a00 */
[----:B------:R-:W-:Y:S01]  /*60f0*/  MOV R3, 0x0 ;  /* 0x0000000000037802 */ /* 0x000fe20000000f00 */
[----:B------:R-:W-:Y:S02]  /*6100*/  HFMA2 R12, -RZ, RZ, 0, 5.9604644775390625e-08 ;  /* 0x00000001ff0c7431 */ /* 0x000fe400000001ff */
[----:B------:R-:W-:Y:S02]  /*6110*/  IMAD.MOV.U32 R8, RZ, RZ, 0x70 ;  /* 0x00000070ff087424 */ /* 0x000fe400078e00ff */
[----:B------:R-:W-:Y:S01]  /*6120*/  IMAD.MOV.U32 R13, RZ, RZ, RZ ;  /* 0x000000ffff0d7224 */ /* 0x000fe200078e00ff */
[----:B------:R-:W3:Y:S01]  /*6130*/  LDCU.64 UR6, c[0x4][0x88] ;  /* 0x01001100ff0677ac */ /* 0x000ee20008000a00 */
[----:B------:R-:W4:Y:S01]  /*6140*/  LDC.64 R2, c[0x4][R3] ;  /* 0x0100000003027b82 */ /* 0x000f220000000a00 */
[----:B------:R-:W1:Y:S01]  /*6150*/  LDCU.64 UR4, c[0x4][0x8] ;  /* 0x01000100ff0477ac */ /* 0x000e620008000a00 */
[----:B--2---:R-:W-:Y:S01]  /*6160*/  MOV R5, UR9 ;  /* 0x0000000900057c02 */ /* 0x004fe20008000f00 */
[----:B------:R-:W-:Y:S01]  /*6170*/  IMAD.U32 R4, RZ, RZ, UR8 ;  /* 0x00000008ff047e24 */ /* 0x000fe2000f8e00ff */
[----:B---3--:R-:W-:Y:S01]  /*6180*/  MOV R7, UR7 ;  /* 0x0000000700077c02 */ /* 0x008fe20008000f00 */
[----:B------:R-:W-:Y:S01]  /*6190*/  IMAD.U32 R6, RZ, RZ, UR6 ;  /* 0x00000006ff067e24 */ /* 0x000fe2000f8e00ff */
[----:B-1----:R-:W-:Y:S01]  /*61a0*/  MOV R11, UR5 ;  /* 0x00000005000b7c02 */ /* 0x002fe20008000f00 */
[----:B------:R-:W-:Y:S02]  /*61b0*/  IMAD.U32 R10, RZ, RZ, UR4 ;  /* 0x00000004ff0a7e24 */ /* 0x000fe4000f8e00ff */
[----:B------:R-:W-:Y:S07]  /*61c0*/  LEPC R20, `(.L_x_114) ;  /* 0x000000001014794e */ /* 0x000fee0000000000 */
[----:B----45:R-:W-:Y:S05]  /*61d0*/  CALL.ABS.NOINC R2 ;  /* 0x0000000002007343 */ /* 0x030fea0003c00000 */
.L_x_114:
[----:B------:R-:W-:Y:S01]  /*61e0*/  LOP3.LUT P0, RZ, R151, 0x1b0, RZ, 0xc0, !PT ;  /* 0x000001b097ff7812 */ /* 0x000fe2000780c0ff */
[----:B------:R-:W-:Y:S11]  /*61f0*/  BSSY.RECONVERGENT B6, `(.L_x_115) ;  /* 0x0000013000067945 */ /* 0x000ff60003800200 */
[----:B------:R-:W-:Y:S01]  /*6200*/  @!UPT UIADD3 URZ, UPT, UPT, URZ, URZ, URZ ;  /* 0x000000fffffff290 */ /* 0x000fe2000fffe0ff */
[----:B------:R-:W-:Y:S05]  /*6210*/  @!P0 BRA `(.L_x_116) ;  /* 0x0000000000408947 */ /* 0x000fea0003800000 */
        /* <DEDUP_REMOVED lines=16> */
.L_x_116:
[----:B------:R-:W-:Y:S05]  /*6320*/  BSYNC.RECONVERGENT B6 ;  /* 0x0000000000067941 */ /* 0x000fea0003800200 */
.L_x_115:
[----:B------:R-:W-:Y:S02]  /*6330*/  ISETP.NE.U32.AND P0, PT, R132, RZ, PT ;  /* 0x000000ff8400720c */ /* 0x000fe40003f05070 */
[C---:B------:R-:W-:Y:S02]  /*6340*/  ISETP.NE.U32.AND P2, PT, R138.reuse, RZ, PT ;  /* 0x000000ff8a00720c */ /* 0x040fe40003f45070 */
[----:B------:R-:W-:Y:S02]  /*6350*/  ISETP.NE.AND.EX P0, PT, R133, RZ, PT, P0 ;  /* 0x000000ff8500720c */ /* 0x000fe40003f05300 */
[----:B------:R-:W-:Y:S02]  /*6360*/  ISETP.NE.U32.AND P4, PT, R138, RZ, PT ;  /* 0x000000ff8a00720c */ /* 0x000fe40003f85070 */
[C---:B------:R-:W-:Y:S02]  /*6370*/  ISETP.NE.AND.EX P2, PT, R139.reuse, RZ, P0, P2 ;  /* 0x000000ff8b00720c */ /* 0x040fe40000745320 */
[----:B------:R-:W-:Y:S02]  /*6380*/  ISETP.NE.AND.EX P4, PT, R139, RZ, PT, P4 ;  /* 0x000000ff8b00720c */ /* 0x000fe40003f85340 */
[----:B------:R-:W-:Y:S02]  /*6390*/  ISETP.NE.U32.AND P5, PT, R136, RZ, PT ;  /* 0x000000ff8800720c */ /* 0x000fe40003fa5070 */
[----:B------:R-:W-:Y:S02]  /*63a0*/  PLOP3.LUT P0, PT, PT, PT, PT, 0x8, 0x80 ;  /* 0x000000000080781c */ /* 0x000fe40003f0e170 */
[----:B------:R-:W-:Y:S05]  /*63b0*/  ISETP.NE.AND.EX P5, PT, R137, RZ, PT, P5 ;  /* 0x000000ff8900720c */ /* 0x000fea0003fa5350 */
[----:B------:R-:W-:Y:S02]  /*63c0*/  @!P2 ISETP.NE.U32.AND P1, PT, R132, RZ, PT ;  /* 0x000000ff8400a20c */ /* 0x000fe40003f25070 */
[----:B------:R-:W-:Y:S02]  /*63d0*/  @!P2 PLOP3.LUT P0, PT, P4, PT, PT, 0x80, 0x8 ;  /* 0x000000000008a81c */ /* 0x000fe4000270f070 */
[----:B------:R-:W-:Y:S01]  /*63e0*/  @!P2 ISETP.NE.AND.EX P1, PT, R133, RZ, PT, P1 ;  /* 0x000000ff8500a20c */ /* 0x000fe20003f25310 */
[----:B------:R-:W-:Y:S01]  /*63f0*/  @!UPT UIADD3 URZ, UPT, UPT, URZ, URZ, URZ ;  /* 0x000000fffffff290 */ /* 0x000fe2000fffe0ff */
[----:B------:R-:W-:Y:S11]  /*6400*/  @!P4 BRA `(.L_x_117) ;  /* 0x00000000002cc947 */ /* 0x000ff60003800000 */
[----:B------:R-:W-:Y:S01]  /*6410*/  ISETP.NE.U32.AND P3, PT, R132, RZ, PT ;  /* 0x000000ff8400720c */ /* 0x000fe20003f65070 */
[----:B------:R-:W-:Y:S03]  /*6420*/  IMAD.MOV.U32 R141, RZ, RZ, 0x1 ;  /* 0x00000001ff8d7424 */ /* 0x000fe600078e00ff */
[----:B------:R-:W-:Y:S11]  /*6430*/  ISETP.NE.AND.EX P3, PT, R133, RZ, PT, P3 ;  /* 0x000000ff8500720c */ /* 0x000ff60003f65330 */
[----:B------:R-:W-:Y:S02]  /*6440*/  @!UPT UIADD3 URZ, UPT, UPT, URZ, URZ, URZ ;  /* 0x000000fffffff290 */ /* 0x000fe4000fffe0ff */
[----:B------:R-:W2:Y:S01]  /*6450*/  @P3 LDC.64 R2, c[0x0][0x888] ;  /* 0x00022200ff023b82 */ /* 0x000ea20000000a00 */
[----:B-1----:R-:W-:Y:S04]  /*6460*/  @P3 IMAD R0, R138, UR36, RZ ;  /* 0x000000248a003c24 */ /* 0x002fe8000f8e02ff */
[----:B--2---:R-:W-:Y:S04]  /*6470*/  @P3 IMAD.WIDE R2, R0, 0x4, R2 ;  /* 0x0000000400023825 */ /* 0x004fe800078e0202 */
[----:B------:R-:W-:Y:S01]  /*6480*/  HFMA2 R0, -RZ, RZ, 0, 5.9604644775390625e-08 ;  /* 0x00000001ff007431 */ /* 0x000fe200000001ff */
[----:B-----5:R2:W5:Y:S04]  /*6490*/  @P3 LDG.E R71, desc[UR52][R2.64] ;  /* 0x0000003402473981 */ /* 0x020568000c1e1900 */
[----:B------:R-:W-:Y:S01]  /*64a0*/  @!P3 PRMT R141, R0, 0x7610, R141 ;  /* 0x00007610008db816 */ /* 0x000fe2000000008d */
[----:B--2---:R-:W3:Y:S06]  /*64b0*/  @!P3 LDC R71, c[0x0][0x880] ;  /* 0x00022000ff47bb82 */ /* 0x004eec0000000800 */
.L_x_117:
[----:B------:R-:W-:Y:S05]  /*64c0*/  @!P5 BRA `(.L_x_118) ;  /* 0x000000000020d947 */ /* 0x000fea0003800000 */
[----:B------:R-:W-:Y:S04]  /*64d0*/  ISETP.NE.U32.AND P3, PT, R134, RZ, PT ;  /* 0x000000ff8600720c */ /* 0x000fe80003f65070 */
[----:B------:R-:W-:Y:S11]  /*64e0*/  ISETP.NE.AND.EX P3, PT, R135, RZ, PT, P3 ;  /* 0x000000ff8700720c */ /* 0x000ff60003f65330 */
[----:B------:R-:W-:Y:S02]  /*64f0*/  @!UPT UIADD3 URZ, UPT, UPT, URZ, URZ, URZ ;  /* 0x000000fffffff290 */ /* 0x000fe4000fffe0ff */
[----:B------:R-:W2:Y:S01]  /*6500*/  @P3 LDC.64 R2, c[0x0][0x8a8] ;  /* 0x00022a00ff023b82 */ /* 0x000ea20000000a00 */
[----:B-1----:R-:W-:Y:S04]  /*6510*/  @P3 IMAD R0, R136, UR36, RZ ;  /* 0x0000002488003c24 */ /* 0x002fe8000f8e02ff */
[----:B--2---:R-:W-:Y:S05]  /*6520*/  @P3 IMAD.WIDE R2, R0, 0x4, R2 ;  /* 0x0000000400023825 */ /* 0x004fea00078e0202 */
[----:B-----5:R2:W5:Y:S02]  /*6530*/  @P3 LDG.E R70, desc[UR52][R2.64] ;  /* 0x0000003402463981 */ /* 0x020564000c1e1900 */
[----:B--2---:R-:W4:Y:S02]  /*6540*/  @!P3 LDC R70, c[0x0][0x8a0] ;  /* 0x00022800ff46bb82 */ /* 0x004f240000000800 */
.L_x_118:
[----:B---3-5:R-:W-:Y:S01]  /*6550*/  @!P2 FSETP.NEU.AND P3, PT, R71, RZ, PT ;  /* 0x000000ff4700a20b */ /* 0x028fe20003f6d000 */
[----:B------:R-:W-:Y:S01]  /*6560*/  BSSY B1, `(.L_x_119) ;  /* 0x000003f000017945 */ /* 0x000fe20003800000 */
[----:B------:R-:W-:Y:S02]  /*6570*/  @!P2 SEL R2, RZ, 0xffffffff, P1 ;  /* 0xffffffffff02a807 */ /* 0x000fe40000800000 */
[----:B------:R-:W-:Y:S02]  /*6580*/  CS2R R18, SRZ ;  /* 0x0000000000127805 */ /* 0x000fe4000001ff00 */
[----:B-1----:R-:W-:Y:S02]  /*6590*/  @!P2 SEL R0, RZ, 0xffffffff, P3 ;  /* 0xffffffffff00a807 */ /* 0x002fe40001800000 */
[----:B------:R-:W-:Y:S02]  /*65a0*/  CS2R R16, SRZ ;  /* 0x0000000000107805 */ /* 0x000fe4000001ff00 */
[----:B------:R-:W-:Y:S02]  /*65b0*/  @!P2 LOP3.LUT P1, RZ, R141, 0xff, RZ, 0xc0, !PT ;  /* 0x000000ff8dffa812 */ /* 0x000fe4000782c0ff */
[----:B------:R-:W-:Y:S02]  /*65c0*/  CS2R R26, SRZ ;  /* 0x00000000001a7805 */ /* 0x000fe4000001ff00 */
[----:B------:R-:W-:Y:S02]  /*65d0*/  LEA R143, R68, UR57, 0x3 ;  /* 0x00000039448f7c11 */ /* 0x000fe4000f8e18ff */
[----:B------:R-:W-:Y:S02]  /*65e0*/  CS2R R24, SRZ ;  /* 0x0000000000187805 */ /* 0x000fe4000001ff00 */
[----:B------:R-:W-:Y:S01]  /*65f0*/  @P0 SEL R0, R2, R0, !P1 ;  /* 0x0000000002000207 */ /* 0x000fe20004800000 */
[----:B------:R-:W-:Y:S01]  /*6600*/  IMAD R2, R68, 0x40, R69 ;  /* 0x0000004044027824 */ /* 0x000fe200078e0245 */
[----:B------:R-:W-:Y:S02]  /*6610*/  SHF.L.U32 R4, R147, 0x1f, RZ ;  /* 0x0000001f93047819 */ /* 0x000fe400000006ff */
[----:B------:R-:W-:Y:S02]  /*6620*/  CS2R R30, SRZ ;  /* 0x00000000001e7805 */ /* 0x000fe4000001ff00 */
[----:B------:R-:W-:Y:S02]  /*6630*/  @!P2 LOP3.LUT R0, R0, 0x1, RZ, 0xc0, !PT ;  /* 0x000000010000a812 */ /* 0x000fe400078ec0ff */
[----:B------:R-:W-:Y:S02]  /*6640*/  CS2R R28, SRZ ;  /* 0x00000000001c7805 */ /* 0x000fe4000001ff00 */
[----:B------:R-:W-:Y:S02]  /*6650*/  PLOP3.LUT P5, PT, PT, PT, PT, 0x8, 0x80 ;  /* 0x000000000080781c */ /* 0x000fe40003fae170 */
[----:B------:R-:W-:Y:S02]  /*6660*/  CS2R R34, SRZ ;  /* 0x0000000000227805 */ /* 0x000fe4000001ff00 */
[----:B------:R-:W-:Y:S02]  /*6670*/  ISETP.NE.U32.OR P2, PT, R0, 0x1, P2 ;  /* 0x000000010000780c */ /* 0x000fe40001745470 */
[----:B------:R-:W-:Y:S11]  /*6680*/  CS2R R32, SRZ ;  /* 0x0000000000207805 */ /* 0x000ff6000001ff00 */
[----:B------:R-:W-:Y:S04]  /*6690*/  @P2 SHF.L.U32 R0, R145, 0x1f, RZ ;  /* 0x0000001f91002819 */ /* 0x000fe800000006ff */
[----:B------:R-:W1:Y:S01]  /*66a0*/  @P2 SYNCS.PHASECHK.TRANS64.TRYWAIT P0, [UR57+0x140], R0 ;  /* 0x00014000ff0025a7 */ /* 0x000e620008001139 */
[----:B------:R2:W3:Y:S01]  /*66b0*/  SYNCS.PHASECHK.TRANS64.TRYWAIT P3, [R143+URZ+0x180], R4 ;  /* 0x000180048f0075a7 */ /* 0x0004e200080611ff */
[----:B-1----:R-:W-:Y:S01]  /*66c0*/  @P2 PLOP3.LUT P5, PT, P0, PT, PT, 0x8, 0x80 ;  /* 0x000000000080281c */ /* 0x002fe200007ae170 */
[----:B------:R-:W-:Y:S01]  /*66d0*/  @!UPT UIADD3 URZ, UPT, UPT, URZ, URZ, URZ ;  /* 0x000000fffffff290 */ /* 0x000fe2000fffe0ff */
[----:B--23--:R-:W-:Y:S11]  /*66e0*/  @!P2 BRA `(.L_x_120) ;  /* 0x000000000098a947 */ /* 0x00cff60003800000 */
[----:B------:R-:W-:Y:S01]  /*66f0*/  ISETP.NE.U32.AND P0, PT, R132, RZ, PT ;  /* 0x000000ff8400720c */ /* 0x000fe20003f05070 */
[----:B------:R-:W-:Y:S01]  /*6700*/  BSSY B0, `(.L_x_121) ;  /* 0x0000016000007945 */ /* 0x000fe20003800000 */
[----:B------:R-:W-:Y:S02]  /*6710*/  FSETP.NEU.AND P2, PT, R71, RZ, PT ;  /* 0x000000ff4700720b */ /* 0x000fe40003f4d000 */
[----:B------:R-:W-:Y:S02]  /*6720*/  CS2R R34, SRZ ;  /* 0x0000000000227805 */ /* 0x000fe4000001ff00 */
[----:B------:R-:W-:Y:S02]  /*6730*/  ISETP.NE.AND.EX P0, PT, R133, RZ, PT, P0 ;  /* 0x000000ff8500720c */ /* 0x000fe40003f05300 */
[----:B------:R-:W-:Y:S02]  /*6740*/  CS2R R32, SRZ ;  /* 0x0000000000207805 */ /* 0x000fe4000001ff00 */
[----:B------:R-:W-:Y:S02]  /*6750*/  LOP3.LUT P1, RZ, R141, 0xff, RZ, 0xc0, !PT ;  /* 0x000000ff8dff7812 */ /* 0x000fe4000782c0ff */
[----:B------:R-:W-:Y:S02]  /*6760*/  CS2R R30, SRZ ;  /* 0x00000000001e7805 */ /* 0x000fe4000001ff00 */
[----:B------:R-:W-:Y:S02]  /*6770*/  SEL R0, RZ, 0xffffffff, P2 ;  /* 0xffffffffff007807 */ /* 0x000fe40001000000 */
[----:B------:R-:W-:Y:S02]  /*6780*/  CS2R R28, SRZ ;  /* 0x00000000001c7805 */ /* 0x000fe4000001ff00 */
[----:B------:R-:W-:Y:S02]  /*6790*/  SEL R3, RZ, 0xffffffff, P0 ;  /* 0xffffffffff037807 */ /* 0x000fe40000000000 */
[----:B------:R-:W-:Y:S02]  /*67a0*/  CS2R R26, SRZ ;  /* 0x00000000001a7805 */ /* 0x000fe4000001ff00 */
[----:B------:R-:W-:Y:S02]  /*67b0*/  CS2R R24, SRZ ;  /* 0x0000000000187805 */ /* 0x000fe4000001ff00 */
[----:B------:R-:W-:Y:S02]  /*67c0*/  CS2R R18, SRZ ;  /* 0x0000000000127805 */ /* 0x000fe4000001ff00 */
[----:B------:R-:W-:Y:S02]  /*67d0*/  @P4 SEL R0, R3, R0, !P1 ;  /* 0x0000000003004207 */ /* 0x000fe40004800000 */
[----:B------:R-:W-:Y:S02]  /*67e0*/  CS2R R16, SRZ ;  /* 0x0000000000107805 */ /* 0x000fe4000001ff00 */
[----:B------:R-:W-:Y:S04]  /*67f0*/  LOP3.LUT R0, R0, 0x1, RZ, 0xc0, !PT ;  /* 0x0000000100007812 */ /* 0x000fe800078ec0ff */
[----:B------:R-:W-:Y:S01]  /*6800*/  ISETP.NE.U32.AND P0, PT, R0, 0x1, PT ;  /* 0x000000010000780c */ /* 0x000fe20003f05070 */
[----:B------:R-:W-:Y:S01]  /*6810*/  @!UPT UIADD3 URZ, UPT, UPT, URZ, URZ, URZ ;  /* 0x000000fffffff290 */ /* 0x000fe2000fffe0ff */
[----:B------:R-:W-:Y:S11]  /*6820*/  @!P5 BRA `(.L_x_122) ;  /* 0x00000000000cd947 */ /* 0x000ff60003800000 */
[----:B------:R-:W-:Y:S04]  /*6830*/  SHF.L.U32 R3, R145, 0x1f, RZ ;  /* 0x0000001f91037819 */ /* 0x000fe800000006ff */
[----:B------:R-:W1:Y:S02]  /*6840*/  SYNCS.PHASECHK.TRANS64.TRYWAIT P1, [UR57+0x140], R3 ;  /* 0x00014003ff0075a7 */ /* 0x000e640008021139 */
[----:B-1----:R-:W-:Y:S05]  /*6850*/  @!P1 BRA `(.L_x_123) ;  /* 0x00000024002c9947 */ /* 0x002fea0003800000 */
.L_x_122:
[----:B------:R-:W-:Y:S05]  /*6860*/  BSYNC B0 ;  /* 0x0000000000007941 */ /* 0x000fea0003800000 */
.L_x_121:
[----:B------:R2:W3:Y:S01]  /*6870*/  @P0 LDS.128 R32, [R140+UR57+0x400] ;  /* 0x000400398c200984 */ /* 0x0004e20008000c00 */
[----:B------:R-:W-:Y:S01]  /*6880*/  UIADD3 UR4, UPT, UPT, UR57, 0x148, URZ ;  /* 0x0000014839047890 */ /* 0x000fe2000fffe0ff */
[----:B------:R-:W-:Y:S02]  /*6890*/  LOP3.LUT R145, R145, 0x1, RZ, 0x3c, !PT ;  /* 0x0000000191917812 */ /* 0x000fe400078e3cff */
[----:B------:R2:W1:Y:S01]  /*68a0*/  @P0 LDS.128 R28, [R150+0x10] ;  /* 0x00001000961c0984 */ /* 0x0004620000000c00 */
[----:B------:R-:W-:Y:S03]  /*68b0*/  UPRMT UR4, UR54, 0x654, UR4 ;  /* 0x0000065436047896 */ /* 0x000fe60008000004 */
[----:B------:R2:W1:Y:S04]  /*68c0*/  @P0 LDS.128 R24, [R149+0x20] ;  /* 0x0000200095180984 */ /* 0x0004680000000c00 */
[----:B------:R2:W1:Y:S01]  /*68d0*/  @P0 LDS.128 R16, [R148+0x30] ;  /* 0x0000300094100984 */ /* 0x0004620000000c00 */
[----:B------:R-:W-:Y:S01]  /*68e0*/  @!PT LDS RZ, [RZ] ;  /* 0x00000000fffff984 */ /* 0x000fe20000000800 */
[----:B------:R-:W-:Y:S01]  /*68f0*/  @!PT LDS RZ, [RZ] ;  /* 0x00000000fffff984 */ /* 0x000fe20000000800 */
[----:B------:R-:W-:Y:S01]  /*6900*/  @!PT LDS RZ, [RZ] ;  /* 0x00000000fffff984 */ /* 0x000fe20000000800 */
[----:B------:R-:W-:Y:S01]  /*6910*/  @!PT LDS RZ, [RZ] ;  /* 0x00000000fffff984 */ /* 0x000fe20000000800 */
[----:B------:R5:W-:Y:S06]  /*6920*/  MEMBAR.ALL.CTA ;  /* 0x0000000000007992 */ /* 0x000bec0000008000 */
[----:B-----5:R-:W5:Y:S02]  /*6930*/  FENCE.VIEW.ASYNC.S ;  /* 0x00000000000073c6 */ /* 0x020f640000000000 */
[----:B-----5:R-:W-:Y:S01]  /*6940*/  SYNCS.ARRIVE.TRANS64.RED.A1T0 RZ, [UR4], RZ ;  /* 0x000000ffffff79a7 */ /* 0x020fe20008100404 */
.L_x_120:
[----:B------:R-:W-:Y:S05]  /*6950*/  BSYNC B1 ;  /* 0x0000000000017941 */ /* 0x000fea0003800000 */
.L_x_119:
[----:B-1----:R-:W-:Y:S04]  /*6960*/  SHF.R.U32.HI R0, RZ, 0x15, R2 ;  /* 0x00000015ff007819 */ /* 0x002fe80000011602 */
[----:B------:R-:W-:Y:S01]  /*6970*/  LOP3.LUT P0, RZ, R0, 0x3, R142, 0x48, !PT ;  /* 0x0000000300ff7812 */ /* 0x000fe2000780488e */
[----:B------:R-:W-:Y:S01]  /*6980*/  @!UPT UIADD3 URZ, UPT, UPT, URZ, URZ, URZ ;  /* 0x000000fffffff290 */ /* 0x000fe2000fffe0ff */
[----:B------:R-:W-:Y:S11]  /*6990*/  @P3 BRA `(.L_x_124) ;  /* 0x0000000000083947 */ /* 0x000ff60003800000 */
[----:B------:R-:W1:Y:S02]  /*69a0*/  SYNCS.PHASECHK.TRANS64.TRYWAIT P1, [R143+URZ+0x180], R4 ;  /* 0x000180048f0075a7 */ /* 0x000e6400080211ff */
[----:B-1----:R-:W-:Y:S05]  /*69b0*/  @!P1 BRA `(.L_x_125) ;  /* 0x0000002000ec9947 */ /* 0x002fea0003800000 */
.L_x_124:
[----:B------:R-:W-:Y:S05]  /*69c0*/  @!P0 BRA `(.L_x_126) ;  /* 0x0000000000408947 */ /* 0x000fea0003800000 */
[----:B------:R-:W1:Y:S01]  /*69d0*/  LDCU.64 UR8, c[0x4][0x70] ;  /* 0x01000e00ff0877ac */ /* 0x000e620008000a00 */
[----:B------:R-:W-:Y:S01]  /*69e0*/  MOV R15, 0x0 ;  /* 0x00000000000f7802 */ /* 0x000fe20000000f00 */
[----:B------:R-:W-:Y:S02]  /*69f0*/  HFMA2 R12, -RZ, RZ, 0, 5.9604644775390625e-08 ;  /* 0x00000001ff0c7431 */ /* 0x000fe400000001ff */
[----:B------:R-:W-:Y:S02]  /*6a00*/  IMAD.MOV.U32 R8, RZ, RZ, 0x192 ;  /* 0x00000192ff087424 */ /* 0x000fe400078e00ff */
[----:B------:R-:W-:Y:S01]  /*6a10*/  IMAD.MOV.U32 R13, RZ, RZ, RZ ;  /* 0x000000ffff0d7224 */ /* 0x000fe200078e00ff */
[----:B------:R-:W5:Y:S01]  /*6a20*/  LDCU.64 UR6, c[0x4][0x78] ;  /* 0x01000f00ff0677ac */ /* 0x000f620008000a00 */
[----:B------:R-:W2:Y:S01]  /*6a30*/  LDC.64 R14, c[0x4][R15] ;  /* 0x010000000f0e7b82 */ /* 0x000ea20000000a00 */
[----:B------:R-:W3:Y:S01]  /*6a40*/  LDCU.64 UR4, c[0x4][0x10] ;  /* 0x01000200ff0477ac */ /* 0x000ee20008000a00 */
[----:B-1----:R-:W-:Y:S01]  /*6a50*/  MOV R5, UR9 ;  /* 0x0000000900057c02 */ /* 0x002fe20008000f00 */
[----:B------:R-:W-:Y:S01]  /*6a60*/  IMAD.U32 R4, RZ, RZ, UR8 ;  /* 0x00000008ff047e24 */ /* 0x000fe2000f8e00ff */
[----:B-----5:R-:W-:Y:S01]  /*6a70*/  MOV R7, UR7 ;  /* 0x0000000700077c02 */ /* 0x020fe20008000f00 */
[----:B------:R-:W-:Y:S01]  /*6a80*/  IMAD.U32 R6, RZ, RZ, UR6 ;  /* 0x00000006ff067e24 */ /* 0x000fe2000f8e00ff */
[----:B---3--:R-:W-:Y:S01]  /*6a90*/  MOV R11, UR5 ;  /* 0x00000005000b7c02 */ /* 0x008fe20008000f00 */
[----:B------:R-:W-:Y:S02]  /*6aa0*/  IMAD.U32 R10, RZ, RZ, UR4 ;  /* 0x00000004ff0a7e24 */ /* 0x000fe4000f8e00ff */
[----:B------:R-:W-:Y:S07]  /*6ab0*/  LEPC R20, `(.L_x_126) ;  /* 0x000000001014794e */ /* 0x000fee0000000000 */
[----:B--2-4-:R-:W-:Y:S05]  /*6ac0*/  CALL.ABS.NOINC R14 ;  /* 0x000000000e007343 */ /* 0x014fea0003c00000 */
.L_x_126:
[----:B------:R-:W-:Y:S01]  /*6ad0*/  LOP3.LUT P0, RZ, R131, 0x60, RZ, 0xc0, !PT ;  /* 0x0000006083ff7812 */ /* 0x000fe2000780c0ff */
[----:B------:R-:W-:Y:S05]  /*6ae0*/  WARPSYNC.ALL ;  /* 0x0000000000007948 */ /* 0x000fea0003800000 */
[----:B------:R-:W-:Y:S01]  /*6af0*/  R2UR UR4, R2 ;  /* 0x00000000020472ca */ /* 0x000fe200000e0000 */
[----:B------:R-:W-:Y:S01]  /*6b00*/  BSSY.RECONVERGENT B0, `(.L_x_127) ;  /* 0x000011f000007945 */ /* 0x000fe20003800200 */
[----:B---3--:R-:W-:Y:S02]  /*6b10*/  F2FP.F16.E4M3.UNPACK_B R2, R32 ;  /* 0x00000020ff02723e */ /* 0x008fe400020006ff */
[-C--:B------:R-:W-:Y:S02]  /*6b20*/  F2FP.F16.E4M3.UNPACK_B R21, R33.reuse ;  /* 0x00000021ff15723e */ /* 0x080fe400020006ff */
[----:B------:R-:W-:Y:S01]  /*6b30*/  F2FP.F16.E4M3.UNPACK_B R12, R28 ;  /* 0x0000001cff0c723e */ /* 0x000fe200020006ff */
[----:B------:R-:W-:Y:S01]  /*6b40*/  HADD2.F32 R0, -RZ, R2.H0_H0 ;  /* 0x20000002ff007230 */ /* 0x000fe20000004100 */
[----:B------:R-:W-:Y:S01]  /*6b50*/  F2FP.F16.E4M3.UNPACK_B R32, R32.H1 ;  /* 0x00000020ff20723e */ /* 0x000fe200030006ff */
[--C-:B------:R-:W-:Y:S01]  /*6b60*/  HADD2.F32 R73, -RZ, R21.reuse.H0_H0 ;  /* 0x20000015ff497230 */ /* 0x100fe20000004100 */
[----:B------:R-:W-:Y:S01]  /*6b70*/  F2FP.F16.E4M3.UNPACK_B R33, R33.H1 ;  /* 0x00000021ff21723e */ /* 0x000fe200030006ff */
[----:B------:R-:W-:Y:S01]  /*6b80*/  HADD2.F32 R74, -RZ, R21.H1_H1 ;  /* 0x30000015ff4a7230 */ /* 0x000fe20000004100 */
[-C--:B------:R-:W-:Y:S01]  /*6b90*/  F2FP.F16.E4M3.UNPACK_B R20, R34.reuse ;  /* 0x00000022ff14723e */ /* 0x080fe200020006ff */
[--C-:B------:R-:W-:Y:S01]  /*6ba0*/  HADD2.F32 R3, -RZ, R32.reuse.H0_H0 ;  /* 0x20000020ff037230 */ /* 0x100fe20000004100 */
[----:B------:R-:W-:Y:S01]  /*6bb0*/  F2FP.F16.E4M3.UNPACK_B R15, R34.H1 ;  /* 0x00000022ff0f723e */ /* 0x000fe200030006ff */
[----:B------:R-:W-:Y:S01]  /*6bc0*/  HADD2.F32 R72, -RZ, R32.H1_H1 ;  /* 0x30000020ff487230 */ /* 0x000fe20000004100 */
[-C--:B------:R-:W-:Y:S01]  /*6bd0*/  F2FP.F16.E4M3.UNPACK_B R14, R35.reuse ;  /* 0x00000023ff0e723e */ /* 0x080fe200020006ff */
[--C-:B------:R-:W-:Y:S01]  /*6be0*/  HADD2.F32 R75, -RZ, R33.reuse.H0_H0 ;  /* 0x20000021ff4b7230 */ /* 0x100fe20000004100 */
[----:B------:R-:W-:Y:S01]  /*6bf0*/  F2FP.F16.E4M3.UNPACK_B R13, R35.H1 ;  /* 0x00000023ff0d723e */ /* 0x000fe200030006ff */
[----:B------:R-:W-:Y:S01]  /*6c00*/  HADD2.F32 R76, -RZ, R33.H1_H1 ;  /* 0x30000021ff4c7230 */ /* 0x000fe20000004100 */
[----:B------:R-:W-:Y:S01]  /*6c10*/  F2FP.F16.E4M3.UNPACK_B R28, R28.H1 ;  /* 0x0000001cff1c723e */ /* 0x000fe200030006ff */
[--C-:B------:R-:W-:Y:S01]  /*6c20*/  HADD2.F32 R77, -RZ, R20.reuse.H0_H0 ;  /* 0x20000014ff4d7230 */ /* 0x100fe20000004100 */
[-C--:B------:R-:W-:Y:S01]  /*6c30*/  F2FP.F16.E4M3.UNPACK_B R11, R29.reuse ;  /* 0x0000001dff0b723e */ /* 0x080fe200020006ff */
        /* <DEDUP_REMOVED lines=43> */
[----:B------:R-:W-:Y:S01]  /*6ef0*/  IADD3 R143, PT, PT, R143, 0x1a0, RZ ;  /* 0x000001a08f8f7810 */ /* 0x000fe20007ffe0ff */
[----:B------:R-:W-:Y:S01]  /*6f00*/  HADD2.F32 R100, -RZ, R6.H1_H1 ;  /* 0x30000006ff647230 */ /* 0x000fe20000004100 */
[----:B------:R-:W-:Y:S01]  /*6f10*/  IADD3 R68, PT, PT, R68, 0x1, RZ ;  /* 0x0000000144447810 */ /* 0x000fe20007ffe0ff */
[--C-:B------:R-:W-:Y:S01]  /*6f20*/  HADD2.F32 R101, -RZ, R5.reuse.H0_H0 ;  /* 0x20000005ff657230 */ /* 0x100fe20000004100 */
[----:B------:R-:W-:Y:S01]  /*6f30*/  LOP3.LUT R143, R143, 0xfefffff8, RZ, 0xc0, !PT ;  /* 0xfefffff88f8f7812 */ /* 0x000fe200078ec0ff */
[----:B------:R-:W-:Y:S02]  /*6f40*/  HADD2.F32 R102, -RZ, R5.H1_H1 ;  /* 0x30000005ff667230 */ /* 0x000fe40000004100 */
[--C-:B------:R-:W-:Y:S02]  /*6f50*/  HADD2.F32 R103, -RZ, R4.reuse.H0_H0 ;  /* 0x20000004ff677230 */ /* 0x100fe40000004100 */
[----:B------:R-:W-:Y:S02]  /*6f60*/  HADD2.F32 R104, -RZ, R4.H1_H1 ;  /* 0x30000004ff687230 */ /* 0x000fe40000004100 */
[----:B------:R-:W1:Y:S01]  /*6f70*/  LDTM.x64 R4, tmem[UR4] ;  /* 0x00000004000479ee */ /* 0x000e620008340000 */
[----:B------:R-:W-:Y:S01]  /*6f80*/  NOP ;  /* 0x0000000000007918 */ /* 0x000fe20000000000 */
[----:B-1----:R1:W-:Y:S01]  /*6f90*/  SYNCS.ARRIVE.TRANS64.RED.A1T0 RZ, [R143+URZ], RZ ;  /* 0x000000ff8fff79a7 */ /* 0x0023e200081004ff */
[----:B------:R-:W-:Y:S02]  /*6fa0*/  HADD2.F32 R2, -RZ, R2.H1_H1 ;  /* 0x30000002ff027230 */ /* 0x000fe40000004100 */
[--C-:B------:R-:W-:Y:S02]  /*6fb0*/  HADD2.F32 R105, -RZ, R106.reuse.H0_H0 ;  /* 0x2000006aff697230 */ /* 0x100fe40000004100 */
        /* <DEDUP_REMOVED lines=9> */
[C---:B----4-:R-:W-:Y:S01]  /*7050*/  FMUL R4, R70.reuse, R4 ;  /* 0x0000000446047220 */ /* 0x050fe20000400000 */
[C---:B------:R-:W-:Y:S01]  /*7060*/  FMUL R5, R70.reuse, R5 ;  /* 0x0000000546057220 */ /* 0x040fe20000400000 */
[C---:B------:R-:W-:Y:S01]  /*7070*/  FMUL R8, R70.reuse, R8 ;  /* 0x0000000846087220 */ /* 0x040fe20000400000 */
[C---:B------:R-:W-:Y:S01]  /*7080*/  FMUL R9, R70.reuse, R9 ;  /* 0x0000000946097220 */ /* 0x040fe20000400000 */
[C---:B------:R-:W-:Y:S01]  /*7090*/  FFMA R4, R71.reuse, R0, R4 ;  /* 0x0000000047047223 */ /* 0x040fe20000000004 */
[C---:B------:R-:W-:Y:S01]  /*70a0*/  FFMA R5, R71.reuse, R2, R5 ;  /* 0x0000000247057223 */ /* 0x040fe20000000005 */
[C---:B------:R-:W-:Y:S01]  /*70b0*/  FMUL R12, R70.reuse, R12 ;  /* 0x0000000c460c7220 */ /* 0x040fe20000400000 */
[C---:B------:R-:W-:Y:S01]  /*70c0*/  FMUL R13, R70.reuse, R13 ;  /* 0x0000000d460d7220 */ /* 0x040fe20000400000 */
[C---:B------:R-:W-:Y:S01]  /*70d0*/  FMUL R0, R70.reuse, R16 ;  /* 0x0000001046007220 */ /* 0x040fe20000400000 */
[C---:B------:R-:W-:Y:S01]  /*70e0*/  FMUL R2, R70.reuse, R17 ;  /* 0x0000001146027220 */ /* 0x040fe20000400000 */
[C---:B------:R-:W-:Y:S01]  /*70f0*/  FMUL R17, R70.reuse, R24 ;  /* 0x0000001846117220 */ /* 0x040fe20000400000 */
[--C-:B------:R-:W-:Y:S02]  /*7100*/  HADD2.F32 R125, -RZ, R126.reuse.H0_H0 ;  /* 0x2000007eff7d7230 */ /* 0x100fe40000004100 */
[C---:B------:R-:W-:Y:S01]  /*7110*/  FMUL R6, R70.reuse, R6 ;  /* 0x0000000646067220 */ /* 0x040fe20000400000 */
[----:B------:R-:W-:Y:S02]  /*7120*/  HADD2.F32 R126, -RZ, R126.H1_H1 ;  /* 0x3000007eff7e7230 */ /* 0x000fe40000004100 */
[C---:B------:R-:W-:Y:S01]  /*7130*/  FMUL R7, R70.reuse, R7 ;  /* 0x0000000746077220 */ /* 0x040fe20000400000 */
[C---:B------:R-:W-:Y:S01]  /*7140*/  FMUL R10, R70.reuse, R10 ;  /* 0x0000000a460a7220 */ /* 0x040fe20000400000 */
[C---:B------:R-:W-:Y:S01]  /*7150*/  FFMA R6, R71.reuse, R3, R6 ;  /* 0x0000000347067223 */ /* 0x040fe20000000006 */
[C---:B------:R-:W-:Y:S01]  /*7160*/  FMUL R11, R70.reuse, R11 ;  /* 0x0000000b460b7220 */ /* 0x040fe20000400000 */
[C---:B------:R-:W-:Y:S01]  /*7170*/  FFMA R7, R71.reuse, R72, R7 ;  /* 0x0000004847077223 */ /* 0x040fe20000000007 */
[C---:B------:R-:W-:Y:S01]  /*7180*/  FFMA R8, R71.reuse, R73, R8 ;  /* 0x0000004947087223 */ /* 0x040fe20000000008 */
[C---:B------:R-:W-:Y:S01]  /*7190*/  FFMA R9, R71.reuse, R74, R9 ;  /* 0x0000004a47097223 */ /* 0x040fe20000000009 */
[C---:B------:R-:W-:Y:S01]  /*71a0*/  FFMA R10, R71.reuse, R75, R10 ;  /* 0x0000004b470a7223 */ /* 0x040fe2000000000a */
[C---:B------:R-:W-:Y:S01]  /*71b0*/  FFMA R11, R71.reuse, R76, R11 ;  /* 0x0000004c470b7223 */ /* 0x040fe2000000000b */
[C---:B------:R-:W-:Y:S01]  /*71c0*/  FFMA R12, R71.reuse, R77, R12 ;  /* 0x0000004d470c7223 */ /* 0x040fe2000000000c */
[----:B------:R-:W-:Y:S01]  /*71d0*/  FFMA R13, R71, R78, R13 ;  /* 0x0000004e470d7223 */ /* 0x000fe2000000000d */
[----:B------:R-:W-:Y:S01]  /*71e0*/  F2FP.SATFINITE.E4M3.F32.PACK_AB_MERGE_C R76, R7, R6, RZ ;  /* 0x00000006074c723e */ /* 0x000fe200048070ff */
[--C-:B------:R-:W-:Y:S02]  /*71f0*/  HADD2.F32 R74, -RZ, R129.reuse.H0_H0 ;  /* 0x20000081ff4a7230 */ /* 0x100fe40000004100 */
[C---:B------:R-:W-:Y:S01]  /*7200*/  FMUL R7, R70.reuse, R20 ;  /* 0x0000001446077220 */ /* 0x040fe20000400000 */
[----:B------:R-:W-:Y:S01]  /*7210*/  HADD2.F32 R75, -RZ, R129.H1_H1 ;  /* 0x30000081ff4b7230 */ /* 0x000fe20000004100 */
[----:B------:R-:W-:Y:S01]  /*7220*/  F2FP.SATFINITE.E4M3.F32.PACK_AB_MERGE_C R129, R11, R10, RZ ;  /* 0x0000000a0b81723e */ /* 0x000fe200048070ff */
        /* <DEDUP_REMOVED lines=12> */
[----:B------:R-:W-:Y:S01]  /*72f0*/  FFMA R3, R71, R83, R3 ;  /* 0x0000005347037223 */ /* 0x000fe20000000003 */
[C---:B------:R-:W-:Y:S01]  /*7300*/  FMUL R25, R70.reuse, R32 ;  /* 0x0000002046197220 */ /* 0x040fe20000400000 */
[----:B------:R-:W-:Y:S01]  /*7310*/  F2FP.SATFINITE.E4M3.F32.PACK_AB_MERGE_C R14, R15, R14, RZ ;  /* 0x0000000e0f0e723e */ /* 0x000fe200048070ff */
[C---:B------:R-:W-:Y:S01]  /*7320*/  FMUL R6, R70.reuse, R19 ;  /* 0x0000001346067220 */ /* 0x040fe20000400000 */
[C---:B------:R-:W-:Y:S01]  /*7330*/  FMUL R11, R70.reuse, R22 ;  /* 0x00000016460b7220 */ /* 0x040fe20000400000 */
[C---:B------:R-:W-:Y:S01]  /*7340*/  FMUL R22, R70.reuse, R29 ;  /* 0x0000001d46167220 */ /* 0x040fe20000400000 */
[C---:B------:R-:W-:Y:S01]  /*7350*/  FMUL R29, R70.reuse, R36 ;  /* 0x00000024461d7220 */ /* 0x040fe20000400000 */
[C---:B------:R-:W-:Y:S01]  /*7360*/  FFMA R6, R71.reuse, R84, R6 ;  /* 0x0000005447067223 */ /* 0x040fe20000000006 */
[C---:B------:R-:W-:Y:S01]  /*7370*/  FFMA R7, R71.reuse, R85, R7 ;  /* 0x0000005547077223 */ /* 0x040fe20000000007 */
[C---:B------:R-:W-:Y:S01]  /*7380*/  FFMA R10, R71.reuse, R86, R10 ;  /* 0x00000056470a7223 */ /* 0x040fe2000000000a */
[C---:B------:R-:W-:Y:S01]  /*7390*/  FFMA R11, R71.reuse, R87, R11 ;  /* 0x00000057470b7223 */ /* 0x040fe2000000000b */
[----:B------:R-:W-:Y:S01]  /*73a0*/  FMUL R16, R70, R23 ;  /* 0x0000001746107220 */ /* 0x000fe20000400000 */
[----:B------:R-:W-:Y:S01]  /*73b0*/  F2FP.SATFINITE.E4M3.F32.PACK_AB_MERGE_C R3, R6, R3, RZ ;  /* 0x000000030603723e */ /* 0x000fe200048070ff */
        /* <DEDUP_REMOVED lines=10> */
[----:B------:R-:W-:Y:S01]  /*7460*/  FMUL R30, R70, R37 ;  /* 0x00000025461e7220 */ /* 0x000fe20000400000 */
[----:B------:R-:W-:Y:S01]  /*7470*/  F2FP.SATFINITE.E4M3.F32.PACK_AB_MERGE_C R16, R10, R7, R16 ;  /* 0x000000070a10723e */ /* 0x000fe20004807010 */
        /* <DEDUP_REMOVED lines=23> */
[----:B------:R-:W-:Y:S01]  /*75f0*/  FFMA R31, R71, R103, R31 ;  /* 0x00000067471f7223 */ /* 0x000fe2000000001f */
[----:B------:R-:W-:Y:S01]  /*7600*/  FMUL R45, R70, R52 ;  /* 0x00000034462d7220 */ /* 0x000fe20000400000 */
[----:B------:R-:W-:Y:S01]  /*7610*/  F2FP.SATFINITE.E4M3.F32.PACK_AB_MERGE_C R19, R28, R27, RZ ;  /* 0x0000001b1c13723e */ /* 0x000fe200048070ff */
[C---:B------:R-:W-:Y:S01]  /*7620*/  FMUL R52, R70.reuse, R59 ;  /* 0x0000003b46347220 */ /* 0x040fe20000400000 */
[C---:B------:R-:W-:Y:S01]  /*7630*/  FMUL R59, R70.reuse, R66 ;  /* 0x00000042463b7220 */ /* 0x040fe20000400000 */
[----:B------:R-:W-:Y:S01]  /*7640*/  F2FP.SATFINITE.E4M3.F32.PACK_AB_MERGE_C R66, R13, R12, R14 ;  /* 0x0000000c0d42723e */ /* 0x000fe2000480700e */
[----:B------:R-:W-:Y:S01]  /*7650*/  FMUL R32, R70, R39 ;  /* 0x0000002746207220 */ /* 0x000fe20000400000 */
[--C-:B------:R-:W-:Y:S01]  /*7660*/  HADD2.F32 R107, -RZ, R108.reuse.H0_H0 ;  /* 0x2000006cff6b7230 */ /* 0x100fe20000004100 */
[----:B------:R-:W-:Y:S01]  /*7670*/  F2FP.SATFINITE.E4M3.F32.PACK_AB_MERGE_C R19, R26, R25, R19 ;  /* 0x000000191a13723e */ /* 0x000fe20004807013 */
[----:B------:R-:W-:Y:S02]  /*7680*/  HADD2.F32 R108, -RZ, R108.H1_H1 ;  /* 0x3000006cff6c7230 */ /* 0x000fe40000004100 */
[C---:B------:R-:W-:Y:S01]  /*7690*/  FFMA R32, R71.reuse, R104, R32 ;  /* 0x0000006847207223 */ /* 0x040fe20000000020 */
[C---:B------:R-:W-:Y:S01]  /*76a0*/  FFMA R33, R71.reuse, R105, R33 ;  /* 0x0000006947217223 */ /* 0x040fe20000000021 */
[C---:B------:R-:W-:Y:S01]  /*76b0*/  FFMA R34, R71.reuse, R106, R34 ;  /* 0x0000006a47227223 */ /* 0x040fe20000000022 */
[C---:B------:R-:W-:Y:S01]  /*76c0*/  FMUL R35, R70.reuse, R42 ;  /* 0x0000002a46237220 */ /* 0x040fe20000400000 */
[----:B------:R-:W-:Y:S01]  /*76d0*/  FMUL R42, R70, R49 ;  /* 0x00000031462a7220 */ /* 0x000fe20000400000 */
[----:B------:R-:W-:Y:S01]  /*76e0*/  F2FP.SATFINITE.E4M3.F32.PACK_AB_MERGE_C R32, R32, R31, RZ ;  /* 0x0000001f2020723e */ /* 0x000fe200048070ff */
[C---:B------:R-:W-:Y:S01]  /*76f0*/  FMUL R49, R70.reuse, R56 ;  /* 0x0000003846317220 */ /* 0x040fe20000400000 */
[C---:B------:R-:W-:Y:S01]  /*7700*/  FMUL R36, R70.reuse, R43 ;  /* 0x0000002b46247220 */ /* 0x040fe20000400000 */
[--C-:B------:R-:W-:Y:S02]  /*7710*/  HADD2.F32 R111, -RZ, R112.reuse.H0_H0 ;  /* 0x20000070ff6f7230 */ /* 0x100fe40000004100 */
[C---:B------:R-:W-:Y:S01]  /*7720*/  FFMA R35, R71.reuse, R107, R35 ;  /* 0x0000006b47237223 */ /* 0x040fe20000000023 */
[----:B------:R-:W-:Y:S02]  /*7730*/  HADD2.F32 R112, -RZ, R112.H1_H1 ;  /* 0x30000070ff707230 */ /* 0x000fe40000004100 */
[C---:B------:R-:W-:Y:S01]  /*7740*/  FMUL R39, R70.reuse, R46 ;  /* 0x0000002e46277220 */ /* 0x040fe20000400000 */
[C---:B------:R-:W-:Y:S01]  /*7750*/  FFMA R36, R71.reuse, R108, R36 ;  /* 0x0000006c47247223 */ /* 0x040fe20000000024 */
[C---:B------:R-:W-:Y:S01]  /*7760*/  FMUL R40, R70.reuse, R47 ;  /* 0x0000002f46287220 */ /* 0x040fe20000400000 */
[C---:B------:R-:W-:Y:S01]  /*7770*/  FFMA R37, R71.reuse, R109, R37 ;  /* 0x0000006d47257223 */ /* 0x040fe20000000025 */
[C---:B------:R-:W-:Y:S01]  /*7780*/  FFMA R38, R71.reuse, R110, R38 ;  /* 0x0000006e47267223 */ /* 0x040fe20000000026 */
        /* <DEDUP_REMOVED lines=8> */
[C---:B------:R-:W-:Y:S01]  /*7810*/  FMUL R46, R70.reuse, R53 ;  /* 0x00000035462e7220 */ /* 0x040fe20000400000 */
[--C-:B------:R-:W-:Y:S02]  /*7820*/  HADD2.F32 R119, -RZ, R120.reuse.H0_H0 ;  /* 0x20000078ff777230 */ /* 0x100fe40000004100 */
[C---:B------:R-:W-:Y:S01]  /*7830*/  FMUL R50, R70.reuse, R57 ;  /* 0x0000003946327220 */ /* 0x040fe20000400000 */
[C---:B------:R-:W-:Y:S01]  /*7840*/  FMUL R51, R70.reuse, R58 ;  /* 0x0000003a46337220 */ /* 0x040fe20000400000 */
[C---:B------:R-:W-:Y:S01]  /*7850*/  FMUL R53, R70.reuse, R60 ;  /* 0x0000003c46357220 */ /* 0x040fe20000400000 */
[C---:B------:R-:W-:Y:S01]  /*7860*/  FFMA R43, R71.reuse, R115, R43 ;  /* 0x00000073472b7223 */ /* 0x040fe2000000002b */
[----:B------:R-:W-:Y:S02]  /*7870*/  HADD2.F32 R120, -RZ, R120.H1_H1 ;  /* 0x30000078ff787230 */ /* 0x000fe40000004100 */
[C---:B------:R-:W-:Y:S01]  /*7880*/  FMUL R47, R70.reuse, R54 ;  /* 0x00000036462f7220 */ /* 0x040fe20000400000 */
[C---:B------:R-:W-:Y:S01]  /*7890*/  FMUL R57, R70.reuse, R64 ;  /* 0x0000004046397220 */ /* 0x040fe20000400000 */
[C---:B------:R-:W-:Y:S01]  /*78a0*/  FMUL R58, R70.reuse, R65 ;  /* 0x00000041463a7220 */ /* 0x040fe20000400000 */
[C---:B------:R-:W-:Y:S01]  /*78b0*/  FMUL R60, R70.reuse, R67 ;  /* 0x00000043463c7220 */ /* 0x040fe20000400000 */
[----:B------:R-:W-:Y:S01]  /*78c0*/  FFMA R44, R71, R116, R44 ;  /* 0x00000074472c7223 */ /* 0x000fe2000000002c */
[----:B------:R-:W-:Y:S01]  /*78d0*/  FMUL R48, R70, R55 ;  /* 0x0000003746307220 */ /* 0x000fe20000400000 */
[----:B------:R-:W-:Y:S01]  /*78e0*/  F2FP.SATFINITE.E4M3.F32.PACK_AB_MERGE_C R64, R5, R4, R76 ;  /* 0x000000040540723e */ /* 0x000fe2000480704c */
[----:B------:R-:W-:Y:S01]  /*78f0*/  FFMA R45, R71, R117, R45 ;  /* 0x00000075472d7223 */ /* 0x000fe2000000002d */
[----:B------:R-:W-:Y:S01]  /*7900*/  F2FP.SATFINITE.E4M3.F32.PACK_AB_MERGE_C R65, R9, R8, R129 ;  /* 0x000000080941723e */ /* 0x000fe20004807081 */
[C---:B------:R-:W-:Y:S01]  /*7910*/  FFMA R46, R71.reuse, R118, R46 ;  /* 0x00000076472e7223 */ /* 0x040fe2000000002e */
[----:B------:R-:W-:Y:S01]  /*7920*/  F2FP.SATFINITE.E4M3.F32.PACK_AB_MERGE_C R67, R2, R0, R3 ;  /* 0x000000000243723e */ /* 0x000fe20004807003 */
[--C-:B------:R-:W-:Y:S02]  /*7930*/  HADD2.F32 R123, -RZ, R124.reuse.H0_H0 ;  /* 0x2000007cff7b7230 */ /* 0x100fe40000004100 */
[C---:B------:R-:W-:Y:S01]  /*7940*/  FFMA R47, R71.reuse, R119, R47 ;  /* 0x00000077472f7223 */ /* 0x040fe2000000002f */
[----:B------:R-:W-:Y:S02]  /*7950*/  HADD2.F32 R124, -RZ, R124.H1_H1 ;  /* 0x3000007cff7c7230 */ /* 0x000fe40000004100 */
[C---:B------:R-:W-:Y:S01]  /*7960*/  FFMA R48, R71.reuse, R120, R48 ;  /* 0x0000007847307223 */ /* 0x040fe20000000030 */
[----:B------:R1:W-:Y:S01]  /*7970*/  STS.128 [R140+UR57+0x2400], R64 ;  /* 0x002400408c007988 */ /* 0x0003e20008000c39 */
[C---:B------:R-:W-:Y:S01]  /*7980*/  FFMA R49, R71.reuse, R121, R49 ;  /* 0x0000007947317223 */ /* 0x040fe20000000031 */
[C---:B------:R-:W-:Y:S01]  /*7990*/  FFMA R50, R71.reuse, R122, R50 ;  /* 0x0000007a47327223 */ /* 0x040fe20000000032 */
[C---:B------:R-:W-:Y:S01]  /*79a0*/  FMUL R54, R70.reuse, R61 ;  /* 0x0000003d46367220 */ /* 0x040fe20000400000 */
[--C-:B------:R-:W-:Y:S02]  /*79b0*/  HADD2.F32 R127, -RZ, R128.reuse.H0_H0 ;  /* 0x20000080ff7f7230 */ /* 0x100fe40000004100 */
[C---:B------:R-:W-:Y:S01]  /*79c0*/  FFMA R51, R71.reuse, R123, R51 ;  /* 0x0000007b47337223 */ /* 0x040fe20000000033 */
[----:B------:R-:W-:Y:S02]  /*79d0*/  HADD2.F32 R128, -RZ, R128.H1_H1 ;  /* 0x30000080ff807230 */ /* 0x000fe40000004100 */
[----:B------:R-:W-:Y:S01]  /*79e0*/  FMUL R55, R70, R62 ;  /* 0x0000003e46377220 */ /* 0x000fe20000400000 */
[----:B------:R1:W-:Y:S01]  /*79f0*/  STS.128 [R150+0x2010], R16 ;  /* 0x0020101096007388 */ /* 0x0003e20000000c00 */
[----:B------:R-:W-:Y:S01]  /*7a00*/  F2FP.SATFINITE.E4M3.F32.PACK_AB_MERGE_C R35, R36, R35, RZ ;  /* 0x000000232423723e */ /* 0x000fe200048070ff */
[C---:B------:R-:W-:Y:S01]  /*7a10*/  FFMA R52, R71.reuse, R124, R52 ;  /* 0x0000007c47347223 */ /* 0x040fe20000000034 */
[----:B------:R-:W-:Y:S01]  /*7a20*/  FMUL R56, R70, R63 ;  /* 0x0000003f46387220 */ /* 0x000fe20000400000 */
[C---:B------:R-:W-:Y:S01]  /*7a30*/  FFMA R53, R71.reuse, R125, R53 ;  /* 0x0000007d47357223 */ /* 0x040fe20000000035 */
[C---:B------:R-:W-:Y:S01]  /*7a40*/  FFMA R54, R71.reuse, R126, R54 ;  /* 0x0000007e47367223 */ /* 0x040fe20000000036 */
[C---:B------:R-:W-:Y:S01]  /*7a50*/  FFMA R55, R71.reuse, R127, R55 ;  /* 0x0000007f47377223 */ /* 0x040fe20000000037 */
[C---:B------:R-:W-:Y:S01]  /*7a60*/  FFMA R56, R71.reuse, R128, R56 ;  /* 0x0000008047387223 */ /* 0x040fe20000000038 */
[----:B------:R-:W-:Y:S01]  /*7a70*/  F2FP.SATFINITE.E4M3.F32.PACK_AB_MERGE_C R39, R40, R39, RZ ;  /* 0x000000272827723e */ /* 0x000fe200048070ff */
[C---:B------:R-:W-:Y:S01]  /*7a80*/  FFMA R57, R71.reuse, R72, R57 ;  /* 0x0000004847397223 */ /* 0x040fe20000000039 */
[----:B------:R-:W-:Y:S01]  /*7a90*/  F2FP.SATFINITE.E4M3.F32.PACK_AB_MERGE_C R43, R44, R43, RZ ;  /* 0x0000002b2c2b723e */ /* 0x000fe200048070ff */
[C---:B------:R-:W-:Y:S01]  /*7aa0*/  FFMA R58, R71.reuse, R73, R58 ;  /* 0x00000049473a7223 */ /* 0x040fe2000000003a */
[C---:B------:R-:W-:Y:S01]  /*7ab0*/  FFMA R59, R71.reuse, R74, R59 ;  /* 0x0000004a473b7223 */ /* 0x040fe2000000003b */
[----:B------:R-:W-:Y:S01]  /*7ac0*/  F2FP.SATFINITE.E4M3.F32.PACK_AB_MERGE_C R33, R34, R33, R35 ;  /* 0x000000212221723e */ /* 0x000fe20004807023 */
[----:B------:R-:W-:Y:S01]  /*7ad0*/  FFMA R60, R71, R75, R60 ;  /* 0x0000004b473c7223 */ /* 0x000fe2000000003c */
[----:B------:R-:W-:Y:S02]  /*7ae0*/  F2FP.SATFINITE.E4M3.F32.PACK_AB_MERGE_C R32, R30, R29, R32 ;  /* 0x0000001d1e20723e */ /* 0x000fe40004807020 */
[----:B------:R-:W-:Y:S02]  /*7af0*/  F2FP.SATFINITE.E4M3.F32.PACK_AB_MERGE_C R34, R38, R37, R39 ;  /* 0x000000252622723e */ /* 0x000fe40004807027 */
[----:B------:R-:W-:Y:S02]  /*7b00*/  F2FP.SATFINITE.E4M3.F32.PACK_AB_MERGE_C R35, R42, R41, R43 ;  /* 0x000000292a23723e */ /* 0x000fe4000480702b */
[----:B------:R-:W-:Y:S02]  /*7b10*/  F2FP.SATFINITE.E4M3.F32.PACK_AB_MERGE_C R51, R52, R51, RZ ;  /* 0x000000333433723e */ /* 0x000fe400048070ff */
[----:B------:R-:W-:Y:S01]  /*7b20*/  F2FP.SATFINITE.E4M3.F32.PACK_AB_MERGE_C R48, R48, R47, RZ ;  /* 0x0000002f3030723e */ /* 0x000fe200048070ff */
[----:B------:R1:W-:Y:S01]  /*7b30*/  STS.128 [R149+0x2020], R32 ;  /* 0x0020202095007388 */ /* 0x0003e20000000c00 */
[----:B------:R-:W-:Y:S02]  /*7b40*/  F2FP.SATFINITE.E4M3.F32.PACK_AB_MERGE_C R55, R56, R55, RZ ;  /* 0x000000373837723e */ /* 0x000fe400048070ff */
[----:B------:R-:W-:Y:S02]  /*7b50*/  F2FP.SATFINITE.E4M3.F32.PACK_AB_MERGE_C R59, R60, R59, RZ ;  /* 0x0000003b3c3b723e */ /* 0x000fe400048070ff */
[----:B------:R-:W-:Y:S02]  /*7b60*/  F2FP.SATFINITE.E4M3.F32.PACK_AB_MERGE_C R49, R50, R49, R51 ;  /* 0x000000313231723e */ /* 0x000fe40004807033 */
[----:B------:R-:W-:Y:S02]  /*7b70*/  F2FP.SATFINITE.E4M3.F32.PACK_AB_MERGE_C R48, R46, R45, R48 ;  /* 0x0000002d2e30723e */ /* 0x000fe40004807030 */
[----:B------:R-:W-:Y:S02]  /*7b80*/  F2FP.SATFINITE.E4M3.F32.PACK_AB_MERGE_C R50, R54, R53, R55 ;  /* 0x000000353632723e */ /* 0x000fe40004807037 */
[----:B------:R-:W-:Y:S05]  /*7b90*/  F2FP.SATFINITE.E4M3.F32.PACK_AB_MERGE_C R51, R58, R57, R59 ;  /* 0x000000393a33723e */ /* 0x000fea000480703b */
[----:B------:R1:W-:Y:S01]  /*7ba0*/  STS.128 [R148+0x2030], R48 ;  /* 0x0020303094007388 */ /* 0x0003e20000000c00 */
[----:B------:R-:W-:Y:S01]  /*7bb0*/  @!PT LDS RZ, [RZ] ;  /* 0x00000000fffff984 */ /* 0x000fe20000000800 */
[----:B------:R-:W-:Y:S01]  /*7bc0*/  @!PT LDS RZ, [RZ] ;  /* 0x00000000fffff984 */ /* 0x000fe20000000800 */
[----:B------:R-:W-:Y:S01]  /*7bd0*/  @!PT LDS RZ, [RZ] ;  /* 0x00000000fffff984 */ /* 0x000fe20000000800 */
[----:B------:R-:W-:Y:S01]  /*7be0*/  @!PT LDS RZ, [RZ] ;  /* 0x00000000fffff984 */ /* 0x000fe20000000800 */
[----:B------:R3:W-:Y:S07]  /*7bf0*/  MEMBAR.ALL.CTA ;  /* 0x0000000000007992 */ /* 0x0007ee0000008000 */
[----:B---3--:R-:W3:Y:S02]  /*7c00*/  FENCE.VIEW.ASYNC.S ;  /* 0x00000000000073c6 */ /* 0x008ee40000000000 */
[----:B---3--:R-:W-:Y:S06]  /*7c10*/  BAR.SYNC.DEFER_BLOCKING 0x1, 0x80 ;  /* 0x0042000000007b1d */ /* 0x008fec0000010000 */
[----:B------:R-:W-:Y:S05]  /*7c20*/  @P0 BRA `(.L_x_128) ;  /* 0x0000000000300947 */ /* 0x000fea0003800000 */
[----:B------:R-:W-:Y:S02]  /*7c30*/  UIADD3 UR10, UPT, UPT, UR57, 0x2400, URZ ;  /* 0x00002400390a7890 */ /* 0x000fe4000fffe0ff */
[----:B------:R-:W-:Y:S02]  /*7c40*/  UIADD3 UR8, UP0, UPT, UR62, 0x680, URZ ;  /* 0x000006803e087890 */ /* 0x000fe4000ff1e0ff */
[----:B------:R-:W-:Y:S02]  /*7c50*/  USHF.L.U32 UR5, UR51, 0x6, URZ ;  /* 0x0000000633057899 */ /* 0x000fe400080006ff */
[----:B------:R-:W-:Y:S01]  /*7c60*/  MOV R151, UR10 ;  /* 0x0000000a00977c02 */ /* 0x000fe20008000f00 */
[----:B------:R-:W-:Y:S02]  /*7c70*/  USHF.L.U32 UR6, UR50, 0x7, URZ ;  /* 0x0000000732067899 */ /* 0x000fe400080006ff */
[----:B------:R-:W-:Y:S01]  /*7c80*/  UIADD3.X UR9, UPT, UPT, URZ, UR63, URZ, UP0, !UPT ;  /* 0x0000003fff097290 */ /* 0x000fe200087fe4ff */
[----:B------:R-:W-:Y:S01]  /*7c90*/  R2UR UR4, R151 ;  /* 0x00000000970472ca */ /* 0x000fe200000e0000 */
[----:B------:R-:W-:Y:S11]  /*7ca0*/  UMOV UR7, UR36 ;  /* 0x0000002400077c82 */ /* 0x000ff60008000000 */
[----:B------:R-:W-:Y:S01]  /*7cb0*/  @!UPT UIADD3 URZ, UPT, UPT, URZ, URZ, URZ ;  /* 0x000000fffffff290 */ /* 0x000fe2000fffe0ff */
[----:B------:R3:W-:Y:S01]  /*7cc0*/  UTMASTG.3D [UR4], [UR8] ;  /* 0x00000004080073b5 */ /* 0x0007e20008010000 */
[----:B------:R0:W-:Y:S01]  /*7cd0*/  UTMACMDFLUSH ;  /* 0x00000000000079b7 */ /* 0x0001e20000000000 */
[----:B---3--:R-:W-:Y:S04]  /*7ce0*/  DEPBAR.LE SB0, 0x0 ;  /* 0x000080000000791a */ /* 0x008fe80000000000 */
.L_x_128:
[----:B------:R-:W-:Y:S05]  /*7cf0*/  BSYNC.RECONVERGENT B0 ;  /* 0x0000000000007941 */ /* 0x000fea0003800200 */
.L_x_127:
[----:B------:R-:W-:Y:S01]  /*7d00*/  BAR.SYNC.DEFER_BLOCKING 0x1, 0x80 ;  /* 0x0042000000007b1d */ /* 0x000fe20000010000 */
[----:B------:R-:W-:Y:S01]  /*7d10*/  ISETP.NE.AND P0, PT, R144, 0x2, PT ;  /* 0x000000029000780c */ /* 0x000fe20003f05270 */
[----:B------:R-:W-:Y:S01]  /*7d20*/  UISETP.NE.AND UP0, UPT, UR61, URZ, UPT ;  /* 0x000000ff3d00728c */ /* 0x000fe2000bf05270 */
[----:B------:R-:W-:Y:S01]  /*7d30*/  ISETP.NE.AND P1, PT, R68, 0x4, PT ;  /* 0x000000044400780c */ /* 0x000fe20003f25270 */
[----:B------:R-:W-:Y:S01]  /*7d40*/  UIADD3 UR51, UPT, UPT, UR42, UR48, URZ ;  /* 0x000000302a337290 */ /* 0x000fe2000fffe0ff */
[----:B------:R-:W-:Y:S01]  /*7d50*/  SEL R2, RZ, 0x1, P0 ;  /* 0x00000001ff027807 */ /* 0x000fe20000000000 */
[----:B------:R-:W-:Y:S01]  /*7d60*/  UIADD3 UR50, UPT, UPT, UR43, UR49, URZ ;  /* 0x000000312b327290 */ /* 0x000fe2000fffe0ff */
[----:B------:R-:W-:Y:S02]  /*7d70*/  SEL R0, RZ, 0x1, P1 ;  /* 0x00000001ff007807 */ /* 0x000fe40000800000 */
[----:B------:R-:W-:Y:S02]  /*7d80*/  LOP3.LUT R146, R146, R2, RZ, 0x3c, !PT ;  /* 0x0000000292927212 */ /* 0x000fe400078e3cff */
[----:B------:R-:W-:Y:S02]  /*7d90*/  LOP3.LUT R147, R147, R0, RZ, 0x3c, !PT ;  /* 0x0000000093937212 */ /* 0x000fe400078e3cff */
[----:B------:R-:W-:Y:S02]  /*7da0*/  SEL R144, R144, RZ, P0 ;  /* 0x000000ff90907207 */ /* 0x000fe40000000000 */
[----:B------:R-:W-:Y:S01]  /*7db0*/  SEL R68, R68, RZ, P1 ;  /* 0x000000ff44447207 */ /* 0x000fe20000800000 */
[----:B------:R-:W-:Y:S01]  /*7dc0*/  UMOV UR36, UR60 ;  /* 0x0000003c00247c82 */ /* 0x000fe20008000000 */
[----:B------:R-:W-:Y:S05]  /*7dd0*/  BRA.U UP0, `(.L_x_129) ;  /* 0xffffffdd00487547 */ /* 0x000fea000b83ffff */
[----:B------:R-:W-:Y:S05]  /*7de0*/  EXIT ;  /* 0x000000000000794d */ /* 0x000fea0003800000 */
.L_x_25:
[----:B--2---:R2:W3:Y:S02]  /*7df0*/  SYNCS.PHASECHK.TRANS64.TRYWAIT P0, [R0+URZ+0x1d0], R2 ;  /* 0x0001d002000075a7 */ /* 0x0044e400080011ff */
[----:B---3--:R-:W-:Y:S05]  /*7e00*/  @!P0 NANOSLEEP.SYNCS 0x989680 ;  /* 0x009896800000895d */ /* 0x008fea0003900000 */
[----:B------:R-:W3:Y:S02]  /*7e10*/  @!P0 SYNCS.PHASECHK.TRANS64 P0, [R0+URZ+0x1d0], R2 ;  /* 0x0001d002000085a7 */ /* 0x000ee400080010ff */
[----:B---3--:R-:W-:Y:S05]  /*7e20*/  @!P0 BRA `(.L_x_25) ;  /* 0xfffffffc00f08947 */ /* 0x008fea000383ffff */
[----:B------:R-:W-:Y:S05]  /*7e30*/  BRA `(.L_x_130) ;  /* 0xffffff9c00607947 */ /* 0x000fea000383ffff */
.L_x_28:
[----:B--2---:R-:W-:-:S07]  /*7e40*/  MOV R0, UR33 ;  /* 0x0000002100007c02 */ /* 0x004fce0008000f00 */
.L_x_131:
[----:B--2---:R2:W3:Y:S02]  /*7e50*/  SYNCS.PHASECHK.TRANS64.TRYWAIT P0, [R0+URZ+0xa0], R3 ;  /* 0x0000a003000075a7 */ /* 0x0044e400080011ff */
[----:B---3--:R-:W-:Y:S05]  /*7e60*/  @!P0 NANOSLEEP.SYNCS 0x989680 ;  /* 0x009896800000895d */ /* 0x008fea0003900000 */
[----:B------:R-:W3:Y:S02]  /*7e70*/  @!P0 SYNCS.PHASECHK.TRANS64 P0, [R0+URZ+0xa0], R3 ;  /* 0x0000a003000085a7 */ /* 0x000ee400080010ff */
[----:B---3--:R-:W-:Y:S05]  /*7e80*/  @!P0 BRA `(.L_x_131) ;  /* 0xfffffffc00f08947 */ /* 0x008fea000383ffff */
[----:B------:R-:W-:Y:S05]  /*7e90*/  BRA `(.L_x_27) ;  /* 0xffffff9c00b07947 */ /* 0x000fea000383ffff */
.L_x_35:
[----:B-1----:R-:W-:-:S07]  /*7ea0*/  MOV R0, UR33 ;  /* 0x0000002100007c02 */ /* 0x002fce0008000f00 */
.L_x_132:
[----:B-1----:R1:W2:Y:S02]  /*7eb0*/  SYNCS.PHASECHK.TRANS64.TRYWAIT P0, [R0+URZ+0xa0], R3 ;  /* 0x0000a003000075a7 */ /* 0x0022a400080011ff */
[----:B--2---:R-:W-:Y:S05]  /*7ec0*/  @!P0 NANOSLEEP.SYNCS 0x989680 ;  /* 0x009896800000895d */ /* 0x004fea0003900000 */
[----:B------:R-:W2:Y:S02]  /*7ed0*/  @!P0 SYNCS.PHASECHK.TRANS64 P0, [R0+URZ+0xa0], R3 ;  /* 0x0000a003000085a7 */ /* 0x000ea400080010ff */
[----:B--2---:R-:W-:Y:S05]  /*7ee0*/  @!P0 BRA `(.L_x_132) ;  /* 0xfffffffc00f08947 */ /* 0x004fea000383ffff */
[----:B------:R-:W-:Y:S05]  /*7ef0*/  BRA `(.L_x_34) ;  /* 0xffffffa000707947 */ /* 0x000fea000383ffff */
.L_x_40:
[----:B-1----:R1:W2:Y:S02]  /*7f00*/  SYNCS.PHASECHK.TRANS64.TRYWAIT P0, [R3+URZ+0x160], R0 ;  /* 0x00016000030075a7 */ /* 0x0022a400080011ff */
[----:B--2---:R-:W-:Y:S05]  /*7f10*/  @!P0 NANOSLEEP.SYNCS 0x989680 ;  /* 0x009896800000895d */ /* 0x004fea0003900000 */
[----:B------:R-:W2:Y:S02]  /*7f20*/  @!P0 SYNCS.PHASECHK.TRANS64 P0, [R3+URZ+0x160], R0 ;  /* 0x00016000030085a7 */ /* 0x000ea400080010ff */
[----:B--2---:R-:W-:Y:S05]  /*7f30*/  @!P0 BRA `(.L_x_40) ;  /* 0xfffffffc00f08947 */ /* 0x004fea000383ffff */
[----:B------:R-:W-:Y:S05]  /*7f40*/  BRA `(.L_x_133) ;  /* 0xffffffa4000c7947 */ /* 0x000fea000383ffff */
.L_x_44:
[----:B------:R-:W-:-:S07]  /*7f50*/  MOV R0, UR4 ;  /* 0x0000000400007c02 */ /* 0x000fce0008000f00 */
.L_x_134:
[----:B-1----:R1:W2:Y:S02]  /*7f60*/  SYNCS.PHASECHK.TRANS64.TRYWAIT P0, [R0+URZ], R2 ;  /* 0x00000002000075a7 */ /* 0x0022a400080011ff */
[----:B--2---:R-:W-:Y:S05]  /*7f70*/  @!P0 NANOSLEEP.SYNCS 0x989680 ;  /* 0x009896800000895d */ /* 0x004fea0003900000 */
[----:B------:R-:W2:Y:S02]  /*7f80*/  @!P0 SYNCS.PHASECHK.TRANS64 P0, [R0+URZ], R2 ;  /* 0x00000002000085a7 */ /* 0x000ea400080010ff */
[----:B--2---:R-:W-:Y:S05]  /*7f90*/  @!P0 BRA `(.L_x_134) ;  /* 0xfffffffc00f08947 */ /* 0x004fea000383ffff */
[----:B------:R-:W-:Y:S05]  /*7fa0*/  BRA `(.L_x_135) ;  /* 0xffffffa800907947 */ /* 0x000fea000383ffff */
.L_x_45:
[----:B------:R-:W-:-:S07]  /*7fb0*/  MOV R0, UR4 ;  /* 0x0000000400007c02 */ /* 0x000fce0008000f00 */
.L_x_136:
[----:B-1----:R1:W2:Y:S02]  /*7fc0*/  SYNCS.PHASECHK.TRANS64.TRYWAIT P0, [R0+URZ], R3 ;  /* 0x00000003000075a7 */ /* 0x0022a400080011ff */
[----:B--2---:R-:W-:Y:S05]  /*7fd0*/  @!P0 NANOSLEEP.SYNCS 0x989680 ;  /* 0x009896800000895d */ /* 0x004fea0003900000 */
[----:B------:R-:W2:Y:S02]  /*7fe0*/  @!P0 SYNCS.PHASECHK.TRANS64 P0, [R0+URZ], R3 ;  /* 0x00000003000085a7 */ /* 0x000ea400080010ff */
[----:B--2---:R-:W-:Y:S05]  /*7ff0*/  @!P0 BRA `(.L_x_136) ;  /* 0xfffffffc00f08947 */ /* 0x004fea000383ffff */
[----:B------:R-:W-:Y:S05]  /*8000*/  BRA `(.L_x_137) ;  /* 0xffffffa8009c7947 */ /* 0x000fea000383ffff */
.L_x_46:
[----:B------:R-:W-:-:S07]  /*8010*/  MOV R0, UR4 ;  /* 0x0000000400007c02 */ /* 0x000fce0008000f00 */
.L_x_138:
[----:B-1----:R1:W2:Y:S02]  /*8020*/  SYNCS.PHASECHK.TRANS64.TRYWAIT P0, [R0+URZ], R3 ;  /* 0x00000003000075a7 */ /* 0x0022a400080011ff */
[----:B--2---:R-:W-:Y:S05]  /*8030*/  @!P0 NANOSLEEP.SYNCS 0x989680 ;  /* 0x009896800000895d */ /* 0x004fea0003900000 */
[----:B------:R-:W2:Y:S02]  /*8040*/  @!P0 SYNCS.PHASECHK.TRANS64 P0, [R0+URZ], R3 ;  /* 0x00000003000085a7 */ /* 0x000ea400080010ff */
[----:B--2---:R-:W-:Y:S05]  /*8050*/  @!P0 BRA `(.L_x_138) ;  /* 0xfffffffc00f08947 */ /* 0x004fea000383ffff */
[----:B------:R-:W-:Y:S05]  /*8060*/  BRA `(.L_x_139) ;  /* 0xffffffa800a87947 */ /* 0x000fea000383ffff */
.L_x_47:
[----:B------:R-:W-:-:S07]  /*8070*/  MOV R0, UR4 ;  /* 0x0000000400007c02 */ /* 0x000fce0008000f00 */
.L_x_140:
[----:B-1----:R1:W2:Y:S02]  /*8080*/  SYNCS.PHASECHK.TRANS64.TRYWAIT P0, [R0+URZ], R3 ;  /* 0x00000003000075a7 */ /* 0x0022a400080011ff */
[----:B--2---:R-:W-:Y:S05]  /*8090*/  @!P0 NANOSLEEP.SYNCS 0x989680 ;  /* 0x009896800000895d */ /* 0x004fea0003900000 */
[----:B------:R-:W2:Y:S02]  /*80a0*/  @!P0 SYNCS.PHASECHK.TRANS64 P0, [R0+URZ], R3 ;  /* 0x00000003000085a7 */ /* 0x000ea400080010ff */
[----:B--2---:R-:W-:Y:S05]  /*80b0*/  @!P0 BRA `(.L_x_140) ;  /* 0xfffffffc00f08947 */ /* 0x004fea000383ffff */
[----:B------:R-:W-:Y:S05]  /*80c0*/  BRA `(.L_x_141) ;  /* 0xffffffa800b47947 */ /* 0x000fea000383ffff */
.L_x_48:
[----:B------:R-:W-:-:S07]  /*80d0*/  MOV R0, UR4 ;  /* 0x0000000400007c02 */ /* 0x000fce0008000f00 */
.L_x_142:
[----:B-1----:R1:W2:Y:S02]  /*80e0*/  SYNCS.PHASECHK.TRANS64.TRYWAIT P0, [R0+URZ], R3 ;  /* 0x00000003000075a7 */ /* 0x0022a400080011ff */
[----:B--2---:R-:W-:Y:S05]  /*80f0*/  @!P0 NANOSLEEP.SYNCS 0x989680 ;  /* 0x009896800000895d */ /* 0x004fea0003900000 */
[----:B------:R-:W2:Y:S02]  /*8100*/  @!P0 SYNCS.PHASECHK.TRANS64 P0, [R0+URZ], R3 ;  /* 0x00000003000085a7 */ /* 0x000ea400080010ff */
[----:B--2---:R-:W-:Y:S05]  /*8110*/  @!P0 BRA `(.L_x_142) ;  /* 0xfffffffc00f08947 */ /* 0x004fea000383ffff */
[----:B------:R-:W-:Y:S05]  /*8120*/  BRA `(.L_x_143) ;  /* 0xffffffa800c07947 */ /* 0x000fea000383ffff */
.L_x_49:
[----:B------:R-:W-:-:S07]  /*8130*/  MOV R0, UR4 ;  /* 0x0000000400007c02 */ /* 0x000fce0008000f00 */
.L_x_144:
[----:B-1----:R1:W2:Y:S02]  /*8140*/  SYNCS.PHASECHK.TRANS64.TRYWAIT P0, [R0+URZ], R3 ;  /* 0x00000003000075a7 */ /* 0x0022a400080011ff */
[----:B--2---:R-:W-:Y:S05]  /*8150*/  @!P0 NANOSLEEP.SYNCS 0x989680 ;  /* 0x009896800000895d */ /* 0x004fea0003900000 */
[----:B------:R-:W2:Y:S02]  /*8160*/  @!P0 SYNCS.PHASECHK.TRANS64 P0, [R0+URZ], R3 ;  /* 0x00000003000085a7 */ /* 0x000ea400080010ff */
[----:B--2---:R-:W-:Y:S05]  /*8170*/  @!P0 BRA `(.L_x_144) ;  /* 0xfffffffc00f08947 */ /* 0x004fea000383ffff */
[----:B------:R-:W-:Y:S05]  /*8180*/  BRA `(.L_x_145) ;  /* 0xffffffa800cc7947 */ /* 0x000fea000383ffff */
.L_x_50:
[----:B------:R-:W-:-:S07]  /*8190*/  MOV R0, UR4 ;  /* 0x0000000400007c02 */ /* 0x000fce0008000f00 */
.L_x_146:
[----:B-1----:R1:W2:Y:S02]  /*81a0*/  SYNCS.PHASECHK.TRANS64.TRYWAIT P0, [R0+URZ], R3 ;  /* 0x00000003000075a7 */ /* 0x0022a400080011ff */
[----:B--2---:R-:W-:Y:S05]  /*81b0*/  @!P0 NANOSLEEP.SYNCS 0x989680 ;  /* 0x009896800000895d */ /* 0x004fea0003900000 */
[----:B------:R-:W2:Y:S02]  /*81c0*/  @!P0 SYNCS.PHASECHK.TRANS64 P0, [R0+URZ], R3 ;  /* 0x00000003000085a7 */ /* 0x000ea400080010ff */
[----:B--2---:R-:W-:Y:S05]  /*81d0*/  @!P0 BRA `(.L_x_146) ;  /* 0xfffffffc00f08947 */ /* 0x004fea000383ffff */
[----:B------:R-:W-:Y:S05]  /*81e0*/  BRA `(.L_x_147) ;  /* 0xffffffa800d87947 */ /* 0x000fea000383ffff */
.L_x_51:
[----:B------:R-:W-:-:S07]  /*81f0*/  MOV R0, UR4 ;  /* 0x0000000400007c02 */ /* 0x000fce0008000f00 */
.L_x_148:
[----:B-1----:R1:W2:Y:S02]  /*8200*/  SYNCS.PHASECHK.TRANS64.TRYWAIT P0, [R0+URZ], R3 ;  /* 0x00000003000075a7 */ /* 0x0022a400080011ff */
[----:B--2---:R-:W-:Y:S05]  /*8210*/  @!P0 NANOSLEEP.SYNCS 0x989680 ;  /* 0x009896800000895d */ /* 0x004fea0003900000 */
[----:B------:R-:W2:Y:S02]  /*8220*/  @!P0 SYNCS.PHASECHK.TRANS64 P0, [R0+URZ], R3 ;  /* 0x00000003000085a7 */ /* 0x000ea400080010ff */
[----:B--2---:R-:W-:Y:S05]  /*8230*/  @!P0 BRA `(.L_x_148) ;  /* 0xfffffffc00f08947 */ /* 0x004fea000383ffff */
[----:B------:R-:W-:Y:S05]  /*8240*/  BRA `(.L_x_149) ;  /* 0xffffffa800e47947 */ /* 0x000fea000383ffff */
.L_x_52:
[----:B------:R-:W-:-:S07]  /*8250*/  MOV R0, UR4 ;  /* 0x0000000400007c02 */ /* 0x000fce0008000f00 */
.L_x_150:
[----:B-1----:R1:W2:Y:S02]  /*8260*/  SYNCS.PHASECHK.TRANS64.TRYWAIT P0, [R0+URZ], R3 ;  /* 0x00000003000075a7 */ /* 0x0022a400080011ff */
[----:B--2---:R-:W-:Y:S05]  /*8270*/  @!P0 NANOSLEEP.SYNCS 0x989680 ;  /* 0x009896800000895d */ /* 0x004fea0003900000 */
[----:B------:R-:W2:Y:S02]  /*8280*/  @!P0 SYNCS.PHASECHK.TRANS64 P0, [R0+URZ], R3 ;  /* 0x00000003000085a7 */ /* 0x000ea400080010ff */
[----:B--2---:R-:W-:Y:S05]  /*8290*/  @!P0 BRA `(.L_x_150) ;  /* 0xfffffffc00f08947 */ /* 0x004fea000383ffff */
[----:B------:R-:W-:Y:S05]  /*82a0*/  BRA `(.L_x_151) ;  /* 0xffffffa800f07947 */ /* 0x000fea000383ffff */
.L_x_53:
[----:B------:R-:W-:-:S07]  /*82b0*/  MOV R0, UR4 ;  /* 0x0000000400007c02 */ /* 0x000fce0008000f00 */
.L_x_152:
[----:B-1----:R1:W2:Y:S02]  /*82c0*/  SYNCS.PHASECHK.TRANS64.TRYWAIT P0, [R0+URZ], R3 ;  /* 0x00000003000075a7 */ /* 0x0022a400080011ff */
[----:B--2---:R-:W-:Y:S05]  /*82d0*/  @!P0 NANOSLEEP.SYNCS 0x989680 ;  /* 0x009896800000895d */ /* 0x004fea0003900000 */
[----:B------:R-:W2:Y:S02]  /*82e0*/  @!P0 SYNCS.PHASECHK.TRANS64 P0, [R0+URZ], R3 ;  /* 0x00000003000085a7 */ /* 0x000ea400080010ff */
[----:B--2---:R-:W-:Y:S05]  /*82f0*/  @!P0 BRA `(.L_x_152) ;  /* 0xfffffffc00f08947 */ /* 0x004fea000383ffff */
[----:B------:R-:W-:Y:S05]  /*8300*/  BRA `(.L_x_153) ;  /* 0xffffffa800fc7947 */ /* 0x000fea000383ffff */
.L_x_54:
[----:B------:R-:W-:-:S07]  /*8310*/  MOV R0, UR4 ;  /* 0x0000000400007c02 */ /* 0x000fce0008000f00 */
.L_x_154:
[----:B-1----:R1:W2:Y:S02]  /*8320*/  SYNCS.PHASECHK.TRANS64.TRYWAIT P0, [R0+URZ], R3 ;  /* 0x00000003000075a7 */ /* 0x0022a400080011ff */
[----:B--2---:R-:W-:Y:S05]  /*8330*/  @!P0 NANOSLEEP.SYNCS 0x989680 ;  /* 0x009896800000895d */ /* 0x004fea0003900000 */
[----:B------:R-:W2:Y:S02]  /*8340*/  @!P0 SYNCS.PHASECHK.TRANS64 P0, [R0+URZ], R3 ;  /* 0x00000003000085a7 */ /* 0x000ea400080010ff */
[----:B--2---:R-:W-:Y:S05]  /*8350*/  @!P0 BRA `(.L_x_154) ;  /* 0xfffffffc00f08947 */ /* 0x004fea000383ffff */
[----:B------:R-:W-:Y:S05]  /*8360*/  BRA `(.L_x_155) ;  /* 0xffffffac00087947 */ /* 0x000fea000383ffff */
.L_x_55:
[----:B------:R-:W-:-:S07]  /*8370*/  MOV R0, UR4 ;  /* 0x0000000400007c02 */ /* 0x000fce0008000f00 */
.L_x_156:
[----:B-1----:R1:W2:Y:S02]  /*8380*/  SYNCS.PHASECHK.TRANS64.TRYWAIT P0, [R0+URZ], R3 ;  /* 0x00000003000075a7 */ /* 0x0022a400080011ff */
[----:B--2---:R-:W-:Y:S05]  /*8390*/  @!P0 NANOSLEEP.SYNCS 0x989680 ;  /* 0x009896800000895d */ /* 0x004fea0003900000 */
[----:B------:R-:W2:Y:S02]  /*83a0*/  @!P0 SYNCS.PHASECHK.TRANS64 P0, [R0+URZ], R3 ;  /* 0x00000003000085a7 */ /* 0x000ea400080010ff */
[----:B--2---:R-:W-:Y:S05]  /*83b0*/  @!P0 BRA `(.L_x_156) ;  /* 0xfffffffc00f08947 */ /* 0x004fea000383ffff */
[----:B------:R-:W-:Y:S05]  /*83c0*/  BRA `(.L_x_157) ;  /* 0xffffffac00147947 */ /* 0x000fea000383ffff */
.L_x_56:
[----:B------:R-:W-:-:S07]  /*83d0*/  MOV R0, UR4 ;  /* 0x0000000400007c02 */ /* 0x000fce0008000f00 */
.L_x_158:
[----:B-1----:R1:W2:Y:S02]  /*83e0*/  SYNCS.PHASECHK.TRANS64.TRYWAIT P0, [R0+URZ], R3 ;  /* 0x00000003000075a7 */ /* 0x0022a400080011ff */
[----:B--2---:R-:W-:Y:S05]  /*83f0*/  @!P0 NANOSLEEP.SYNCS 0x989680 ;  /* 0x009896800000895d */ /* 0x004fea0003900000 */
[----:B------:R-:W2:Y:S02]  /*8400*/  @!P0 SYNCS.PHASECHK.TRANS64 P0, [R0+URZ], R3 ;  /* 0x00000003000085a7 */ /* 0x000ea400080010ff */
[----:B--2---:R-:W-:Y:S05]  /*8410*/  @!P0 BRA `(.L_x_158) ;  /* 0xfffffffc00f08947 */ /* 0x004fea000383ffff */
[----:B------:R-:W-:Y:S05]  /*8420*/  BRA `(.L_x_159) ;  /* 0xffffffac00207947 */ /* 0x000fea000383ffff */
.L_x_57:
[----:B------:R-:W-:-:S07]  /*8430*/  MOV R0, UR4 ;  /* 0x0000000400007c02 */ /* 0x000fce0008000f00 */
.L_x_160:
[----:B-1----:R1:W2:Y:S02]  /*8440*/  SYNCS.PHASECHK.TRANS64.TRYWAIT P0, [R0+URZ], R3 ;  /* 0x00000003000075a7 */ /* 0x0022a400080011ff */
[----:B--2---:R-:W-:Y:S05]  /*8450*/  @!P0 NANOSLEEP.SYNCS 0x989680 ;  /* 0x009896800000895d */ /* 0x004fea0003900000 */
[----:B------:R-:W2:Y:S02]  /*8460*/  @!P0 SYNCS.PHASECHK.TRANS64 P0, [R0+URZ], R3 ;  /* 0x00000003000085a7 */ /* 0x000ea400080010ff */
[----:B--2---:R-:W-:Y:S05]  /*8470*/  @!P0 BRA `(.L_x_160) ;  /* 0xfffffffc00f08947 */ /* 0x004fea000383ffff */
[----:B------:R-:W-:Y:S05]  /*8480*/  BRA `(.L_x_161) ;  /* 0xffffffac002c7947 */ /* 0x000fea000383ffff */
.L_x_58:
[----:B------:R-:W-:-:S07]  /*8490*/  MOV R0, UR4 ;  /* 0x0000000400007c02 */ /* 0x000fce0008000f00 */
.L_x_162:
[----:B-1----:R1:W2:Y:S02]  /*84a0*/  SYNCS.PHASECHK.TRANS64.TRYWAIT P0, [R0+URZ], R3 ;  /* 0x00000003000075a7 */ /* 0x0022a400080011ff */
[----:B--2---:R-:W-:Y:S05]  /*84b0*/  @!P0 NANOSLEEP.SYNCS 0x989680 ;  /* 0x009896800000895d */ /* 0x004fea0003900000 */
[----:B------:R-:W2:Y:S02]  /*84c0*/  @!P0 SYNCS.PHASECHK.TRANS64 P0, [R0+URZ], R3 ;  /* 0x00000003000085a7 */ /* 0x000ea400080010ff */
[----:B--2---:R-:W-:Y:S05]  /*84d0*/  @!P0 BRA `(.L_x_162) ;  /* 0xfffffffc00f08947 */ /* 0x004fea000383ffff */
[----:B------:R-:W-:Y:S05]  /*84e0*/  BRA `(.L_x_163) ;  /* 0xffffffac00387947 */ /* 0x000fea000383ffff */
.L_x_59:
[----:B------:R-:W-:-:S07]  /*84f0*/  MOV R0, UR4 ;  /* 0x0000000400007c02 */ /* 0x000fce0008000f00 */
.L_x_164:
[----:B-1----:R1:W2:Y:S02]  /*8500*/  SYNCS.PHASECHK.TRANS64.TRYWAIT P0, [R0+URZ], R3 ;  /* 0x00000003000075a7 */ /* 0x0022a400080011ff */
[----:B--2---:R-:W-:Y:S05]  /*8510*/  @!P0 NANOSLEEP.SYNCS 0x989680 ;  /* 0x009896800000895d */ /* 0x004fea0003900000 */
[----:B------:R-:W2:Y:S02]  /*8520*/  @!P0 SYNCS.PHASECHK.TRANS64 P0, [R0+URZ], R3 ;  /* 0x00000003000085a7 */ /* 0x000ea400080010ff */
[----:B--2---:R-:W-:Y:S05]  /*8530*/  @!P0 BRA `(.L_x_164) ;  /* 0xfffffffc00f08947 */ /* 0x004fea000383ffff */
[----:B------:R-:W-:Y:S05]  /*8540*/  BRA `(.L_x_165) ;  /* 0xffffffac00447947 */ /* 0x000fea000383ffff */
.L_x_60:
[----:B------:R-:W-:-:S07]  /*8550*/  MOV R0, UR4 ;  /* 0x0000000400007c02 */ /* 0x000fce0008000f00 */
.L_x_166:
[----:B-1----:R1:W2:Y:S02]  /*8560*/  SYNCS.PHASECHK.TRANS64.TRYWAIT P0, [R0+URZ], R3 ;  /* 0x00000003000075a7 */ /* 0x0022a400080011ff */
[----:B--2---:R-:W-:Y:S05]  /*8570*/  @!P0 NANOSLEEP.SYNCS 0x989680 ;  /* 0x009896800000895d */ /* 0x004fea0003900000 */
[----:B------:R-:W2:Y:S02]  /*8580*/  @!P0 SYNCS.PHASECHK.TRANS64 P0, [R0+URZ], R3 ;  /* 0x00000003000085a7 */ /* 0x000ea400080010ff */
[----:B--2---:R-:W-:Y:S05]  /*8590*/  @!P0 BRA `(.L_x_166) ;  /* 0xfffffffc00f08947 */ /* 0x004fea000383ffff */
[----:B------:R-:W-:Y:S05]  /*85a0*/  BRA `(.L_x_167) ;  /* 0xffffffac00507947 */ /* 0x000fea000383ffff */
.L_x_61:
[----:B------:R-:W-:-:S07]  /*85b0*/  MOV R0, UR4 ;  /* 0x0000000400007c02 */ /* 0x000fce0008000f00 */
.L_x_168:
[----:B-1----:R1:W2:Y:S02]  /*85c0*/  SYNCS.PHASECHK.TRANS64.TRYWAIT P0, [R0+URZ], R3 ;  /* 0x00000003000075a7 */ /* 0x0022a400080011ff */
[----:B--2---:R-:W-:Y:S05]  /*85d0*/  @!P0 NANOSLEEP.SYNCS 0x989680 ;  /* 0x009896800000895d */ /* 0x004fea0003900000 */
[----:B------:R-:W2:Y:S02]  /*85e0*/  @!P0 SYNCS.PHASECHK.TRANS64 P0, [R0+URZ], R3 ;  /* 0x00000003000085a7 */ /* 0x000ea400080010ff */
[----:B--2---:R-:W-:Y:S05]  /*85f0*/  @!P0 BRA `(.L_x_168) ;  /* 0xfffffffc00f08947 */ /* 0x004fea000383ffff */
[----:B------:R-:W-:Y:S05]  /*8600*/  BRA `(.L_x_169) ;  /* 0xffffffac005c7947 */ /* 0x000fea000383ffff */
.L_x_62:
[----:B------:R-:W-:-:S07]  /*8610*/  MOV R0, UR4 ;  /* 0x0000000400007c02 */ /* 0x000fce0008000f00 */
.L_x_170:
[----:B-1----:R1:W2:Y:S02]  /*8620*/  SYNCS.PHASECHK.TRANS64.TRYWAIT P0, [R0+URZ], R3 ;  /* 0x00000003000075a7 */ /* 0x0022a400080011ff */
[----:B--2---:R-:W-:Y:S05]  /*8630*/  @!P0 NANOSLEEP.SYNCS 0x989680 ;  /* 0x009896800000895d */ /* 0x004fea0003900000 */
[----:B------:R-:W2:Y:S02]  /*8640*/  @!P0 SYNCS.PHASECHK.TRANS64 P0, [R0+URZ], R3 ;  /* 0x00000003000085a7 */ /* 0x000ea400080010ff */
[----:B--2---:R-:W-:Y:S05]  /*8650*/  @!P0 BRA `(.L_x_170) ;  /* 0xfffffffc00f08947 */ /* 0x004fea000383ffff */
[----:B------:R-:W-:Y:S05]  /*8660*/  BRA `(.L_x_171) ;  /* 0xffffffac00687947 */ /* 0x000fea000383ffff */
.L_x_65:
[----:B--2---:R2:W3:Y:S02]  /*8670*/  SYNCS.PHASECHK.TRANS64.TRYWAIT P0, [R2+URZ+0x1c0], R4 ;  /* 0x0001c004020075a7 */ /* 0x0044e400080011ff */
[----:B---3--:R-:W-:Y:S05]  /*8680*/  @!P0 NANOSLEEP.SYNCS 0x989680 ;  /* 0x009896800000895d */ /* 0x008fea0003900000 */
[----:B------:R-:W3:Y:S02]  /*8690*/  @!P0 SYNCS.PHASECHK.TRANS64 P0, [R2+URZ+0x1c0], R4 ;  /* 0x0001c004020085a7 */ /* 0x000ee400080010ff */
[----:B---3--:R-:W-:Y:S05]  /*86a0*/  @!P0 BRA `(.L_x_65) ;  /* 0xfffffffc00f08947 */ /* 0x008fea000383ffff */
[----:B------:R-:W-:Y:S05]  /*86b0*/  BRA `(.L_x_172) ;  /* 0xffffffac00c47947 */ /* 0x000fea000383ffff */
.L_x_66:
[----:B------:R-:W-:-:S07]  /*86c0*/  MOV R2, UR5 ;  /* 0x0000000500027c02 */ /* 0x000fce0008000f00 */
.L_x_173:
[----:B--2---:R2:W3:Y:S02]  /*86d0*/  SYNCS.PHASECHK.TRANS64.TRYWAIT P0, [R2+URZ+0x170], R5 ;  /* 0x00017005020075a7 */ /* 0x0044e400080011ff */
[----:B---3--:R-:W-:Y:S05]  /*86e0*/  @!P0 NANOSLEEP.SYNCS 0x989680 ;  /* 0x009896800000895d */ /* 0x008fea0003900000 */
[----:B------:R-:W3:Y:S02]  /*86f0*/  @!P0 SYNCS.PHASECHK.TRANS64 P0, [R2+URZ+0x170], R5 ;  /* 0x00017005020085a7 */ /* 0x000ee400080010ff */
[----:B---3--:R-:W-:Y:S05]  /*8700*/  @!P0 BRA `(.L_x_173) ;  /* 0xfffffffc00f08947 */ /* 0x008fea000383ffff */
[----:B------:R-:W-:Y:S05]  /*8710*/  BRA `(.L_x_174) ;  /* 0xffffffac00d47947 */ /* 0x000fea000383ffff */
.L_x_67:
[----:B--2---:R2:W3:Y:S02]  /*8720*/  SYNCS.PHASECHK.TRANS64.TRYWAIT P1, [R2+URZ+0x160], R4 ;  /* 0x00016004020075a7 */ /* 0x0044e400080211ff */
[----:B---3--:R-:W-:Y:S05]  /*8730*/  @!P1 NANOSLEEP.SYNCS 0x989680 ;  /* 0x009896800000995d */ /* 0x008fea0003900000 */
[----:B------:R-:W3:Y:S02]  /*8740*/  @!P1 SYNCS.PHASECHK.TRANS64 P1, [R2+URZ+0x160], R4 ;  /* 0x00016004020095a7 */ /* 0x000ee400080210ff */
[----:B---3--:R-:W-:Y:S05]  /*8750*/  @!P1 BRA `(.L_x_67) ;  /* 0xfffffffc00f09947 */ /* 0x008fea000383ffff */
[----:B------:R-:W-:Y:S05]  /*8760*/  BRA `(.L_x_175) ;  /* 0xffffffb000047947 */ /* 0x000fea000383ffff */
.L_x_70:
[----:B------:R-:W-:-:S07]  /*8770*/  MOV R0, UR5 ;  /* 0x0000000500007c02 */ /* 0x000fce0008000f00 */
.L_x_176:
[----:B--2---:R2:W3:Y:S02]  /*8780*/  SYNCS.PHASECHK.TRANS64.TRYWAIT P0, [R0+URZ+0x170], R2 ;  /* 0x00017002000075a7 */ /* 0x0044e400080011ff */
[----:B---3--:R-:W-:Y:S05]  /*8790*/  @!P0 NANOSLEEP.SYNCS 0x989680 ;  /* 0x009896800000895d */ /* 0x008fea0003900000 */
[----:B------:R-:W3:Y:S02]  /*87a0*/  @!P0 SYNCS.PHASECHK.TRANS64 P0, [R0+URZ+0x170], R2 ;  /* 0x00017002000085a7 */ /* 0x000ee400080010ff */
[----:B---3--:R-:W-:Y:S05]  /*87b0*/  @!P0 BRA `(.L_x_176) ;  /* 0xfffffffc00f08947 */ /* 0x008fea000383ffff */
[----:B------:R-:W-:Y:S05]  /*87c0*/  BRA `(.L_x_69) ;  /* 0xffffffb000587947 */ /* 0x000fea000383ffff */
.L_x_79:
[----:B--2---:R-:W-:-:S04]  /*87d0*/  MOV R5, UR4 ;  /* 0x0000000400057c02 */ /* 0x004fc80008000f00 */
[----:B------:R2:W3:Y:S03]  /*87e0*/  SYNCS.PHASECHK.TRANS64.TRYWAIT P0, [R5+URZ+0x8], R6 ;  /* 0x00000806050075a7 */ /* 0x0004e600080011ff */
[----:B---3--:R-:W-:Y:S05]  /*87f0*/  @!P0 NANOSLEEP.SYNCS 0x989680 ;  /* 0x009896800000895d */ /* 0x008fea0003900000 */
[----:B------:R-:W3:Y:S02]  /*8800*/  @!P0 SYNCS.PHASECHK.TRANS64 P0, [R5+URZ+0x8], R6 ;  /* 0x00000806050085a7 */ /* 0x000ee400080010ff */
[----:B---3--:R-:W-:Y:S05]  /*8810*/  @!P0 BRA `(.L_x_79) ;  /* 0xfffffffc00ec8947 */ /* 0x008fea000383ffff */
[----:B------:R-:W-:Y:S05]  /*8820*/  BRA `(.L_x_78) ;  /* 0xffffffb4000c7947 */ /* 0x000fea000383ffff */
.L_x_81:
[----:B------:R-:W-:Y:S01]  /*8830*/  BSSY B0, `(.L_x_177) ;  /* 0x0000006000007945 */ /* 0x000fe20003800000 */
[----:B------:R-:W-:-:S07]  /*8840*/  MOV R15, 0xffffffff ;  /* 0xffffffff000f7802 */ /* 0x000fce0000000f00 */
[----:B-12--5:R-:W-:Y:S05]  /*8850*/  WARPSYNC.COLLECTIVE R15, `(.L_x_178) ;  /* 0x000000000f0c7348 */ /* 0x026fea0003c00000 */
[----:B------:R-:W-:Y:S02]  /*8860*/  ELECT P6, UR79, PT ;  /* 0x00000000004f782f */ /* 0x000fe400038c0000 */
[----:B------:R-:W-:Y:S01]  /*8870*/  MOV R14, UR79 ;  /* 0x0000004f000e7c02 */ /* 0x000fe20008000f00 */
[----:B-12--5:R-:W-:Y:S10]  /*8880*/  ENDCOLLECTIVE ;  /* 0x000000000000791b */ /* 0x026ff40003800000 */
.L_x_178:
[----:B------:R-:W-:Y:S05]  /*8890*/  BSYNC B0 ;  /* 0x0000000000007941 */ /* 0x000fea0003800000 */
.L_x_177:
[----:B------:R-:W-:Y:S01]  /*88a0*/  PLOP3.LUT P0, PT, P6, PT, PT, 0x80, 0x8 ;  /* 0x000000000008781c */ /* 0x000fe2000370f070 */
[----:B------:R-:W-:-:S12]  /*88b0*/  BRA `(.L_x_179) ;  /* 0xffffffb400387947 */ /* 0x000fd8000383ffff */
.L_x_83:
[----:B--2---:R-:W-:-:S04]  /*88c0*/  MOV R0, UR4 ;  /* 0x0000000400007c02 */ /* 0x004fc80008000f00 */
[----:B------:R2:W3:Y:S03]  /*88d0*/  SYNCS.PHASECHK.TRANS64.TRYWAIT P0, [R0+URZ+0x8], R4 ;  /* 0x00000804000075a7 */ /* 0x0004e600080011ff */
[----:B---3--:R-:W-:Y:S05]  /*88e0*/  @!P0 NANOSLEEP.SYNCS 0x989680 ;  /* 0x009896800000895d */ /* 0x008fea0003900000 */
[----:B------:R-:W3:Y:S02]  /*88f0*/  @!P0 SYNCS.PHASECHK.TRANS64 P0, [R0+URZ+0x8], R4 ;  /* 0x00000804000085a7 */ /* 0x000ee400080010ff */
[----:B---3--:R-:W-:Y:S05]  /*8900*/  @!P0 BRA `(.L_x_83) ;  /* 0xfffffffc00ec8947 */ /* 0x008fea000383ffff */
[----:B------:R-:W-:Y:S05]  /*8910*/  BRA `(.L_x_82) ;  /* 0xffffffb4003c7947 */ /* 0x000fea000383ffff */
.L_x_84:
[----:B--2---:R2:W3:Y:S02]  /*8920*/  SYNCS.PHASECHK.TRANS64.TRYWAIT P0, [R0+URZ+0x160], R4 ;  /* 0x00016004000075a7 */ /* 0x0044e400080011ff */
[----:B---3--:R-:W-:Y:S05]  /*8930*/  @!P0 NANOSLEEP.SYNCS 0x989680 ;  /* 0x009896800000895d */ /* 0x008fea0003900000 */
[----:B------:R-:W3:Y:S02]  /*8940*/  @!P0 SYNCS.PHASECHK.TRANS64 P0, [R0+URZ+0x160], R4 ;  /* 0x00016004000085a7 */ /* 0x000ee400080010ff */
[----:B---3--:R-:W-:Y:S05]  /*8950*/  @!P0 BRA `(.L_x_84) ;  /* 0xfffffffc00f08947 */ /* 0x008fea000383ffff */
[----:B------:R-:W-:Y:S05]  /*8960*/  BRA `(.L_x_180) ;  /* 0xffffffb800187947 */ /* 0x000fea000383ffff */
.L_x_86:
[----:B------:R-:W-:-:S07]  /*8970*/  MOV R0, UR8 ;  /* 0x0000000800007c02 */ /* 0x000fce0008000f00 */
.L_x_181:
[----:B--2---:R2:W3:Y:S02]  /*8980*/  SYNCS.PHASECHK.TRANS64.TRYWAIT P0, [R0+URZ+0x1a0], R4 ;  /* 0x0001a004000075a7 */ /* 0x0044e400080011ff */
[----:B---3--:R-:W-:Y:S05]  /*8990*/  @!P0 NANOSLEEP.SYNCS 0x989680 ;  /* 0x009896800000895d */ /* 0x008fea0003900000 */
[----:B------:R-:W3:Y:S02]  /*89a0*/  @!P0 SYNCS.PHASECHK.TRANS64 P0, [R0+URZ+0x1a0], R4 ;  /* 0x0001a004000085a7 */ /* 0x000ee400080010ff */
[----:B---3--:R-:W-:Y:S05]  /*89b0*/  @!P0 BRA `(.L_x_181) ;  /* 0xfffffffc00f08947 */ /* 0x008fea000383ffff */
[----:B------:R-:W-:Y:S05]  /*89c0*/  BRA `(.L_x_182) ;  /* 0xffffffb800647947 */ /* 0x000fea000383ffff */
.L_x_89:
[----:B------:R-:W-:Y:S07]  /*89d0*/  MOV R0, UR7 ;  /* 0x0000000700007c02 */ /* 0x000fee0008000f00 */
.L_x_183:
[----:B--2---:R2:W3:Y:S02]  /*89e0*/  SYNCS.PHASECHK.TRANS64.TRYWAIT P0, [R0+URZ], R4 ;  /* 0x00000004000075a7 */ /* 0x0044e400080011ff */
[----:B---3--:R-:W-:Y:S05]  /*89f0*/  @!P0 NANOSLEEP.SYNCS 0x989680 ;  /* 0x009896800000895d */ /* 0x008fea0003900000 */
[----:B------:R-:W3:Y:S02]  /*8a00*/  @!P0 SYNCS.PHASECHK.TRANS64 P0, [R0+URZ], R4 ;  /* 0x00000004000085a7 */ /* 0x000ee400080010ff */
[----:B---3--:R-:W-:Y:S05]  /*8a10*/  @!P0 BRA `(.L_x_183) ;  /* 0xfffffffc00f08947 */ /* 0x008fea000383ffff */
[----:B------:R-:W-:Y:S05]  /*8a20*/  BRA `(.L_x_88) ;  /* 0xffffffb800787947 */ /* 0x000fea000383ffff */
.L_x_93:
[----:B--2---:R-:W-:-:S07]  /*8a30*/  MOV R0, UR7 ;  /* 0x0000000700007c02 */ /* 0x004fce0008000f00 */
.L_x_184:
[----:B--2---:R2:W3:Y:S02]  /*8a40*/  SYNCS.PHASECHK.TRANS64.TRYWAIT P0, [R0+URZ], R2 ;  /* 0x00000002000075a7 */ /* 0x0044e400080011ff */
[----:B---3--:R-:W-:Y:S05]  /*8a50*/  @!P0 NANOSLEEP.SYNCS 0x989680 ;  /* 0x009896800000895d */ /* 0x008fea0003900000 */
[----:B------:R-:W3:Y:S02]  /*8a60*/  @!P0 SYNCS.PHASECHK.TRANS64 P0, [R0+URZ], R2 ;  /* 0x00000002000085a7 */ /* 0x000ee400080010ff */
[----:B---3--:R-:W-:Y:S05]  /*8a70*/  @!P0 BRA `(.L_x_184) ;  /* 0xfffffffc00f08947 */ /* 0x008fea000383ffff */
[----:B------:R-:W-:Y:S05]  /*8a80*/  BRA `(.L_x_185) ;  /* 0xffffffbc00447947 */ /* 0x000fea000383ffff */
.L_x_94:
[----:B------:R-:W-:-:S07]  /*8a90*/  MOV R0, UR7 ;  /* 0x0000000700007c02 */ /* 0x000fce0008000f00 */
.L_x_186:
[----:B-1----:R1:W2:Y:S02]  /*8aa0*/  SYNCS.PHASECHK.TRANS64.TRYWAIT P0, [R0+URZ], R3 ;  /* 0x00000003000075a7 */ /* 0x0022a400080011ff */
[----:B--2---:R-:W-:Y:S05]  /*8ab0*/  @!P0 NANOSLEEP.SYNCS 0x989680 ;  /* 0x009896800000895d */ /* 0x004fea0003900000 */
[----:B------:R-:W2:Y:S02]  /*8ac0*/  @!P0 SYNCS.PHASECHK.TRANS64 P0, [R0+URZ], R3 ;  /* 0x00000003000085a7 */ /* 0x000ea400080010ff */
[----:B--2---:R-:W-:Y:S05]  /*8ad0*/  @!P0 BRA `(.L_x_186) ;  /* 0xfffffffc00f08947 */ /* 0x004fea000383ffff */
[----:B------:R-:W-:Y:S05]  /*8ae0*/  BRA `(.L_x_187) ;  /* 0xffffffbc00507947 */ /* 0x000fea000383ffff */
.L_x_95:
[----:B------:R-:W-:-:S07]  /*8af0*/  MOV R0, UR7 ;  /* 0x0000000700007c02 */ /* 0x000fce0008000f00 */
.L_x_188:
[----:B-1----:R1:W2:Y:S02]  /*8b00*/  SYNCS.PHASECHK.TRANS64.TRYWAIT P0, [R0+URZ], R3 ;  /* 0x00000003000075a7 */ /* 0x0022a400080011ff */
[----:B--2---:R-:W-:Y:S05]  /*8b10*/  @!P0 NANOSLEEP.SYNCS 0x989680 ;  /* 0x009896800000895d */ /* 0x004fea0003900000 */
[----:B------:R-:W2:Y:S02]  /*8b20*/  @!P0 SYNCS.PHASECHK.TRANS64 P0, [R0+URZ], R3 ;  /* 0x00000003000085a7 */ /* 0x000ea400080010ff */
[----:B--2---:R-:W-:Y:S05]  /*8b30*/  @!P0 BRA `(.L_x_188) ;  /* 0xfffffffc00f08947 */ /* 0x004fea000383ffff */
[----:B------:R-:W-:Y:S05]  /*8b40*/  BRA `(.L_x_189) ;  /* 0xffffffbc005c7947 */ /* 0x000fea000383ffff */
.L_x_98:
[----:B------:R-:W-:-:S07]  /*8b50*/  MOV R0, UR6 ;  /* 0x0000000600007c02 */ /* 0x000fce0008000f00 */
.L_x_190:
[----:B-1----:R1:W2:Y:S02]  /*8b60*/  SYNCS.PHASECHK.TRANS64.TRYWAIT P1, [R0+URZ+0x1e0], R2 ;  /* 0x0001e002000075a7 */ /* 0x0022a400080211ff */
[----:B--2---:R-:W-:Y:S05]  /*8b70*/  @!P1 NANOSLEEP.SYNCS 0x989680 ;  /* 0x009896800000995d */ /* 0x004fea0003900000 */
[----:B------:R-:W2:Y:S02]  /*8b80*/  @!P1 SYNCS.PHASECHK.TRANS64 P1, [R0+URZ+0x1e0], R2 ;  /* 0x0001e002000095a7 */ /* 0x000ea400080210ff */
[----:B--2---:R-:W-:Y:S05]  /*8b90*/  @!P1 BRA `(.L_x_190) ;  /* 0xfffffffc00f09947 */ /* 0x004fea000383ffff */
[----:B------:R-:W-:Y:S05]  /*8ba0*/  BRA `(.L_x_191) ;  /* 0xffffffbc00a87947 */ /* 0x000fea000383ffff */
.L_x_103:
[----:B---3--:R3:W4:Y:S02]  /*8bb0*/  SYNCS.PHASECHK.TRANS64.TRYWAIT P0, [R7+URZ+0x160], R0 ;  /* 0x00016000070075a7 */ /* 0x00872400080011ff */
[----:B----4-:R-:W-:Y:S05]  /*8bc0*/  @!P0 NANOSLEEP.SYNCS 0x989680 ;  /* 0x009896800000895d */ /* 0x010fea0003900000 */
[----:B------:R-:W4:Y:S02]  /*8bd0*/  @!P0 SYNCS.PHASECHK.TRANS64 P0, [R7+URZ+0x160], R0 ;  /* 0x00016000070085a7 */ /* 0x000f2400080010ff */
[----:B----4-:R-:W-:Y:S05]  /*8be0*/  @!P0 BRA `(.L_x_103) ;  /* 0xfffffffc00f08947 */ /* 0x010fea000383ffff */
[----:B------:R-:W-:Y:S05]  /*8bf0*/  BRA `(.L_x_192) ;  /* 0xffffffc000c07947 */ /* 0x000fea000383ffff */
.L_x_106:
[----:B-1----:R-:W-:Y:S07]  /*8c00*/  MOV R0, UR19 ;  /* 0x0000001300007c02 */ /* 0x002fee0008000f00 */
.L_x_193:
[----:B-1----:R1:W3:Y:S02]  /*8c10*/  SYNCS.PHASECHK.TRANS64.TRYWAIT P2, [R0+URZ+0x158], R7 ;  /* 0x00015807000075a7 */ /* 0x0022e400080411ff */
[----:B---3--:R-:W-:Y:S05]  /*8c20*/  @!P2 NANOSLEEP.SYNCS 0x989680 ;  /* 0x009896800000a95d */ /* 0x008fea0003900000 */
[----:B------:R-:W3:Y:S02]  /*8c30*/  @!P2 SYNCS.PHASECHK.TRANS64 P2, [R0+URZ+0x158], R7 ;  /* 0x000158070000a5a7 */ /* 0x000ee400080410ff */
[----:B---3--:R-:W-:Y:S05]  /*8c40*/  @!P2 BRA `(.L_x_193) ;  /* 0xfffffffc00f0a947 */ /* 0x008fea000383ffff */
[----:B------:R-:W-:Y:S05]  /*8c50*/  BRA `(.L_x_105) ;  /* 0xffffffc800087947 */ /* 0x000fea000383ffff */
.L_x_109:
[----:B-1----:R-:W-:Y:S07]  /*8c60*/  MOV R0, UR19 ;  /* 0x0000001300007c02 */ /* 0x002fee0008000f00 */
.L_x_194:
[----:B-1----:R1:W3:Y:S02]  /*8c70*/  SYNCS.PHASECHK.TRANS64.TRYWAIT P0, [R0+URZ+0x148], R6 ;  /* 0x00014806000075a7 */ /* 0x0022e400080011ff */
[----:B---3--:R-:W-:Y:S05]  /*8c80*/  @!P0 NANOSLEEP.SYNCS 0x989680 ;  /* 0x009896800000895d */ /* 0x008fea0003900000 */
[----:B------:R-:W3:Y:S02]  /*8c90*/  @!P0 SYNCS.PHASECHK.TRANS64 P0, [R0+URZ+0x148], R6 ;  /* 0x00014806000085a7 */ /* 0x000ee400080010ff */
[----:B---3--:R-:W-:Y:S05]  /*8ca0*/  @!P0 BRA `(.L_x_194) ;  /* 0xfffffffc00f08947 */ /* 0x008fea000383ffff */
[----:B------:R-:W-:Y:S05]  /*8cb0*/  BRA `(.L_x_195) ;  /* 0xffffffc800547947 */ /* 0x000fea000383ffff */
.L_x_112:
[----:B--2---:R2:W4:Y:S02]  /*8cc0*/  SYNCS.PHASECHK.TRANS64.TRYWAIT P0, [R3+URZ+0x160], R0 ;  /* 0x00016000030075a7 */ /* 0x00452400080011ff */
[----:B----4-:R-:W-:Y:S05]  /*8cd0*/  @!P0 NANOSLEEP.SYNCS 0x989680 ;  /* 0x009896800000895d */ /* 0x010fea0003900000 */
[----:B------:R-:W4:Y:S02]  /*8ce0*/  @!P0 SYNCS.PHASECHK.TRANS64 P0, [R3+URZ+0x160], R0 ;  /* 0x00016000030085a7 */ /* 0x000f2400080010ff */
[----:B----4-:R-:W-:Y:S05]  /*8cf0*/  @!P0 BRA `(.L_x_112) ;  /* 0xfffffffc00f08947 */ /* 0x010fea000383ffff */
[----:B------:R-:W-:Y:S05]  /*8d00*/  BRA `(.L_x_196) ;  /* 0xffffffcc00907947 */ /* 0x000fea000383ffff */
.L_x_123:
[----:B-1----:R-:W-:Y:S04]  /*8d10*/  MOV R0, UR57 ;  /* 0x0000003900007c02 */ /* 0x002fe80008000f00 */
[----:B------:R1:W2:Y:S03]  /*8d20*/  SYNCS.PHASECHK.TRANS64.TRYWAIT P1, [R0+URZ+0x140], R3 ;  /* 0x00014003000075a7 */ /* 0x0002a600080211ff */
[----:B--2---:R-:W-:Y:S05]  /*8d30*/  @!P1 NANOSLEEP.SYNCS 0x989680 ;  /* 0x009896800000995d */ /* 0x004fea0003900000 */
[----:B------:R-:W2:Y:S02]  /*8d40*/  @!P1 SYNCS.PHASECHK.TRANS64 P1, [R0+URZ+0x140], R3 ;  /* 0x00014003000095a7 */ /* 0x000ea400080210ff */
[----:B--2---:R-:W-:Y:S05]  /*8d50*/  @!P1 BRA `(.L_x_123) ;  /* 0xfffffffc00ec9947 */ /* 0x004fea000383ffff */
[----:B------:R-:W-:Y:S05]  /*8d60*/  BRA `(.L_x_122) ;  /* 0xffffffd800bc7947 */ /* 0x000fea000383ffff */
.L_x_125:
[----:B------:R1:W1:Y:S02]  /*8d70*/  SYNCS.PHASECHK.TRANS64.TRYWAIT P1, [R143+URZ+0x180], R4 ;  /* 0x000180048f0075a7 */ /* 0x00026400080211ff */
[----:B-1----:R-:W-:Y:S05]  /*8d80*/  @!P1 NANOSLEEP.SYNCS 0x989680 ;  /* 0x009896800000995d */ /* 0x002fea0003900000 */
[----:B------:R-:W1:Y:S02]  /*8d90*/  @!P1 SYNCS.PHASECHK.TRANS64 P1, [R143+URZ+0x180], R4 ;  /* 0x000180048f0095a7 */ /* 0x000e6400080210ff */
[----:B-1----:R-:W-:Y:S05]  /*8da0*/  @!P1 BRA `(.L_x_125) ;  /* 0xfffffffc00f09947 */ /* 0x002fea000383ffff */
[----:B------:R-:W-:Y:S05]  /*8db0*/  BRA `(.L_x_124) ;  /* 0xffffffdc00007947 */ /* 0x000fea000383ffff */
        .weak           $__internal_0_$__cuda_sm10x_tcgen05_guardrail_trap_col_being_dealloced_not_returned_by_alloc
        .type           $__internal_0_$__cuda_sm10x_tcgen05_guardrail_trap_col_being_dealloced_not_returned_by_alloc,@function
        .size           $__internal_0_$__cuda_sm10x_tcgen05_guardrail_trap_col_being_dealloced_not_returned_by_alloc,($__internal_1_$__cuda_sm10x_tcgen05_guardrail_trap_phase_invalid_during_alloc - $__internal_0_$__cuda_sm10x_tcgen05_guardrail_trap_col_being_dealloced_not_returned_by_alloc)
$__internal_0_$__cuda_sm10x_tcgen05_guardrail_trap_col_being_dealloced_not_returned_by_alloc:
[----:B------:R-:W-:Y:S05]  /*8dc0*/  BPT.TRAP 0x1 ;  /* 0x000000040000795c */ /* 0x000fea0000300000 */
[----:B------:R-:W-:-:S04]  /*8dd0*/  HFMA2 R3, -RZ, RZ, 0, 0 ;  /* 0x00000000ff037431 */ /* 0x000fc800000001ff */
[----:B------:R-:W-:Y:S05]  /*8de0*/  RET.REL.NODEC R2 `(_ZN7cutlass13device_kernelINS_4gemm6kernel13GemmUniversalIN4cute5tupleIJiiiiEEENS1_10collective13CollectiveMmaINS1_35MainloopSm100TmaUmmaWarpSpecializedILi20ELi2ELi4ENS5_IJNS4_1CILi2EEENSA_ILi4EEENSA_ILi1EEEEEEEENS5_IJNSA_ILi256EEENSA_ILi64EEESH_EEENS_12float_e4m3_tENS5_IJlSD_lEEESJ_SK_NS4_8TiledMMAINS4_8MMA_AtomIJNS4_10MMA_TraitsINS4_25SM100_MMA_F8F6F4_2x1SM_SSEJSJ_SJ_fSG_SH_NS4_17integral_constantINS4_4UMMA5MajorELSR_0EEESS_NSP_INSQ_7ScaleInELST_0EEESU_EEEEEENS4_6LayoutINS5_IJSD_SD_SD_EEENS5_IJNSA_ILi0EEESZ_SZ_EEEEENS5_IJNS4_10UnderscoreES12_S12_EEEEENS4_28SM100_TMA_2SM_LOAD_MULTICASTENS4_14ComposedLayoutINS4_7SwizzleILi2ELi4ELi3EEENS4_18smem_ptr_flag_bitsILi8EEENSX_INS5_IJNSA_ILi8EEESH_EEENS5_IJSH_SD_EEEEEEEvNS4_8identityENS4_18SM100_TMA_2SM_LOADES1F_vS1G_EENS_8epilogue10collective18CollectiveEpilogueINS1J_23Sm100TmaWarpSpecializedILi1ELi1ELi64ELb0ELb0EEEJNS5_IJNSA_ILi128EEESH_SH_EEENS5_IJNSX_IS1O_SD_EENSX_ISH_SD_EEEEESJ_SK_SJ_SK_NS1J_6fusion15FusionCallbacksIS1N_NS1T_17LinearCombinationISJ_fSJ_fLNS_15FloatRoundStyleE2EEES1P_S1S_JEEENS4_5SM1004TMEM4LOAD26SM100_TMEM_LOAD_32dp32b64xENS4_13SM90_TMA_LOADES1F_NS4_39AutoVectorizingCopyWithAssumedAlignmentILi128EEENS4_14SM90_TMA_STOREES1F_S25_S25_EEEvvEEEEvNT_6ParamsE) ;  /* 0xffffff7002847950 */ /* 0x000fea0003c3ffff */
        .weak           $__internal_1_$__cuda_sm10x_tcgen05_guardrail_trap_phase_invalid_during_alloc
        .type           $__internal_1_$__cuda_sm10x_tcgen05_guardrail_trap_phase_invalid_during_alloc,@function
        .size           $__internal_1_$__cuda_sm10x_tcgen05_guardrail_trap_phase_invalid_during_alloc,($__internal_2_$__cuda_sm10x_tcgen05_guardrail_trap_unallocated_columns_being_dealloced - $__internal_1_$__cuda_sm10x_tcgen05_guardrail_trap_phase_invalid_during_alloc)
$__internal_1_$__cuda_sm10x_tcgen05_guardrail_trap_phase_invalid_during_alloc:
[----:B------:R-:W-:Y:S05]  /*8df0*/  BPT.TRAP 0x1 ;  /* 0x000000040000795c */ /* 0x000fea0000300000 */
[----:B------:R-:W-:-:S04]  /*8e00*/  MOV R5, 0x0 ;  /* 0x0000000000057802 */ /* 0x000fc80000000f00 */
[----:B------:R-:W-:Y:S05]  /*8e10*/  RET.REL.NODEC R4 `(_ZN7cutlass13device_kernelINS_4gemm6kernel13GemmUniversalIN4cute5tupleIJiiiiEEENS1_10collective13CollectiveMmaINS1_35MainloopSm100TmaUmmaWarpSpecializedILi20ELi2ELi4ENS5_IJNS4_1CILi2EEENSA_ILi4EEENSA_ILi1EEEEEEEENS5_IJNSA_ILi256EEENSA_ILi64EEESH_EEENS_12float_e4m3_tENS5_IJlSD_lEEESJ_SK_NS4_8TiledMMAINS4_8MMA_AtomIJNS4_10MMA_TraitsINS4_25SM100_MMA_F8F6F4_2x1SM_SSEJSJ_SJ_fSG_SH_NS4_17integral_constantINS4_4UMMA5MajorELSR_0EEESS_NSP_INSQ_7ScaleInELST_0EEESU_EEEEEENS4_6LayoutINS5_IJSD_SD_SD_EEENS5_IJNSA_ILi0EEESZ_SZ_EEEEENS5_IJNS4_10UnderscoreES12_S12_EEEEENS4_28SM100_TMA_2SM_LOAD_MULTICASTENS4_14ComposedLayoutINS4_7SwizzleILi2ELi4ELi3EEENS4_18smem_ptr_flag_bitsILi8EEENSX_INS5_IJNSA_ILi8EEESH_EEENS5_IJSH_SD_EEEEEEEvNS4_8identityENS4_18SM100_TMA_2SM_LOADES1F_vS1G_EENS_8epilogue10collective18CollectiveEpilogueINS1J_23Sm100TmaWarpSpecializedILi1ELi1ELi64ELb0ELb0EEEJNS5_IJNSA_ILi128EEESH_SH_EEENS5_IJNSX_IS1O_SD_EENSX_ISH_SD_EEEEESJ_SK_SJ_SK_NS1J_6fusion15FusionCallbacksIS1N_NS1T_17LinearCombinationISJ_fSJ_fLNS_15FloatRoundStyleE2EEES1P_S1S_JEEENS4_5SM1004TMEM4LOAD26SM100_TMEM_LOAD_32dp32b64xENS4_13SM90_TMA_LOADES1F_NS4_39AutoVectorizingCopyWithAssumedAlignmentILi128EEENS4_14SM90_TMA_STOREES1F_S25_S25_EEEvvEEEEvNT_6ParamsE) ;  /* 0xffffff7004787950 */ /* 0x000fea0003c3ffff */
        .weak           $__internal_2_$__cuda_sm10x_tcgen05_guardrail_trap_unallocated_columns_being_dealloced
        .type           $__internal_2_$__cuda_sm10x_tcgen05_guardrail_trap_unallocated_columns_being_dealloced,@function
        .size           $__internal_2_$__cuda_sm10x_tcgen05_guardrail_trap_unallocated_columns_being_dealloced,(.L_x_198 - $__internal_2_$__cuda_sm10x_tcgen05_guardrail_trap_unallocated_columns_being_dealloced)
$__internal_2_$__cuda_sm10x_tcgen05_guardrail_trap_unallocated_columns_being_dealloced:
[----:B------:R-:W-:Y:S05]  /*8e20*/  BPT.TRAP 0x1 ;  /* 0x000000040000795c */ /* 0x000fea0000300000 */
[----:B------:R-:W-:-:S04]  /*8e30*/  HFMA2 R3, -RZ, RZ, 0, 0 ;  /* 0x00000000ff037431 */ /* 0x000fc800000001ff */
[----:B------:R-:W-:Y:S05]  /*8e40*/  RET.REL.NODEC R2 `(_ZN7cutlass13device_kernelINS_4gemm6kernel13GemmUniversalIN4cute5tupleIJiiiiEEENS1_10collective13CollectiveMmaINS1_35MainloopSm100TmaUmmaWarpSpecializedILi20ELi2ELi4ENS5_IJNS4_1CILi2EEENSA_ILi4EEENSA_ILi1EEEEEEEENS5_IJNSA_ILi256EEENSA_ILi64EEESH_EEENS_12float_e4m3_tENS5_IJlSD_lEEESJ_SK_NS4_8TiledMMAINS4_8MMA_AtomIJNS4_10MMA_TraitsINS4_25SM100_MMA_F8F6F4_2x1SM_SSEJSJ_SJ_fSG_SH_NS4_17integral_constantINS4_4UMMA5MajorELSR_0EEESS_NSP_INSQ_7ScaleInELST_0EEESU_EEEEEENS4_6LayoutINS5_IJSD_SD_SD_EEENS5_IJNSA_ILi0EEESZ_SZ_EEEEENS5_IJNS4_10UnderscoreES12_S12_EEEEENS4_28SM100_TMA_2SM_LOAD_MULTICASTENS4_14ComposedLayoutINS4_7SwizzleILi2ELi4ELi3EEENS4_18smem_ptr_flag_bitsILi8EEENSX_INS5_IJNSA_ILi8EEESH_EEENS5_IJSH_SD_EEEEEEEvNS4_8identityENS4_18SM100_TMA_2SM_LOADES1F_vS1G_EENS_8epilogue10collective18CollectiveEpilogueINS1J_23Sm100TmaWarpSpecializedILi1ELi1ELi64ELb0ELb0EEEJNS5_IJNSA_ILi128EEESH_SH_EEENS5_IJNSX_IS1O_SD_EENSX_ISH_SD_EEEEESJ_SK_SJ_SK_NS1J_6fusion15FusionCallbacksIS1N_NS1T_17LinearCombinationISJ_fSJ_fLNS_15FloatRoundStyleE2EEES1P_S1S_JEEENS4_5SM1004TMEM4LOAD26SM100_TMEM_LOAD_32dp32b64xENS4_13SM90_TMA_LOADES1F_NS4_39AutoVectorizingCopyWithAssumedAlignmentILi128EEENS4_14SM90_TMA_STOREES1F_S25_S25_EEEvvEEEEvNT_6ParamsE) ;  /* 0xffffff70026c7950 */ /* 0x000fea0003c3ffff */
.L_x_197:
[----:B------:R-:W-:-:S00]  /*8e50*/  BRA `(.L_x_197) ;  /* 0xfffffffc00fc7947 */ /* 0x000fc0000383ffff */
[----:B------:R-:W-:-:S00]  /*8e60*/  NOP ;  /* 0x0000000000007918 */ /* 0x000fc00000000000 */
        /* <DEDUP_REMOVED lines=9> */
.L_x_198:


//--------------------- .nv.global.init           --------------------------
	.section	.nv.global.init,"aw",@progbits
.nv.global.init:
	.type		$str$27,@object
	.size		$str$27,($str$28 - $str$27)
$str$27:
        /*0000*/ 	.byte	0x28, 0x61, 0x64, 0x64, 0x72, 0x65, 0x73, 0x73, 0x20, 0x26, 0x20, 0x6d, 0x61, 0x73, 0x6b, 0x29
        /*0010*/ 	.byte	0x20, 0x3d, 0x3d, 0x20, 0x30, 0x00
	.type		$str$28,@object
	.size		$str$28,($str$26 - $str$28)
$str$28:
        /*0016*/ 	.byte	0x2f, 0x74, 0x6d, 0x70, 0x2f, 0x63, 0x75, 0x74, 0x6c, 0x61, 0x73, 0x73, 0x5f, 0x73, 0x77, 0x65
        /*0026*/ 	.byte	0x65, 0x70, 0x5f, 0x73, 0x72, 0x63, 0x2f, 0x69, 0x6e, 0x63, 0x6c, 0x75, 0x64, 0x65, 0x2f, 0x63
        /*0036*/ 	.byte	0x75, 0x74, 0x65, 0x2f, 0x70, 0x6f, 0x69, 0x6e, 0x74, 0x65, 0x72, 0x5f, 0x66, 0x6c, 0x61, 0x67
        /*0046*/ 	.byte	0x67, 0x65, 0x64, 0x2e, 0x68, 0x70, 0x70, 0x00
	.type		$str$26,@object
	.size		$str$26,($str$25 - $str$26)
$str$26:
        /*004e*/ 	.byte	0x2f, 0x74, 0x6d, 0x70, 0x2f, 0x63, 0x75, 0x74, 0x6c, 0x61, 0x73, 0x73, 0x5f, 0x73, 0x77, 0x65
        /*005e*/ 	.byte	0x65, 0x70, 0x5f, 0x73, 0x72, 0x63, 0x2f, 0x69, 0x6e, 0x63, 0x6c, 0x75, 0x64, 0x65, 0x2f, 0x63
        /*006e*/ 	.byte	0x75, 0x74, 0x65, 0x2f, 0x61, 0x74, 0x6f, 0x6d, 0x2f, 0x63, 0x6f, 0x70, 0x79, 0x5f, 0x74, 0x72
        /*007e*/ 	.byte	0x61, 0x69, 0x74, 0x73, 0x5f, 0x73, 0x6d, 0x31, 0x30, 0x30, 0x2e, 0x68, 0x70, 0x70, 0x00
	.type		$str$25,@object
	.size		$str$25,(__unnamed_1 - $str$25)
$str$25:
        /*008d*/ 	.byte	0x28, 0x28, 0x75, 0x69, 0x6e, 0x74, 0x33, 0x32, 0x5f, 0x74, 0x28, 0x74, 0x68, 0x72, 0x65, 0x61
        /*009d*/ 	.byte	0x64, 0x49, 0x64, 0x78, 0x2e, 0x78, 0x29, 0x20, 0x2f, 0x20, 0x33, 0x32, 0x29, 0x20, 0x25, 0x20
        /*00ad*/ 	.byte	0x34, 0x29, 0x20, 0x3d, 0x3d, 0x20, 0x28, 0x28, 0x28, 0x74, 0x6d, 0x65, 0x6d, 0x5f, 0x61, 0x64
        /*00bd*/ 	.byte	0x64, 0x72, 0x20, 0x3e, 0x3e, 0x20, 0x31, 0x36, 0x29, 0x20, 0x2f, 0x20, 0x33, 0x32, 0x29, 0x20
        /*00cd*/ 	.byte	0x25, 0x20, 0x34, 0x29, 0x00
	.type		__unnamed_1,@object
	.size		__unnamed_1,(__unnamed_2 - __unnamed_1)
__unnamed_1:
        /*00d2*/ 	.byte	0x61, 0x75, 0x74, 0x6f, 0x20, 0x63, 0x75, 0x74, 0x65, 0x3a, 0x3a, 0x61, 0x73, 0x5f, 0x70, 0x6f
        /* <DEDUP_REMOVED lines=24> */
        /*0262*/ 	.byte	0x43, 0x3c, 0x38, 0x31, 0x39, 0x32, 0x3e, 0x3e, 0x3e, 0x3e, 0x5d, 0x00
	.type		__unnamed_2,@object
	.size		__unnamed_2,(.L_2 - __unnamed_2)
__unnamed_2:
        /* <DEDUP_REMOVED lines=42> */
        /*050e*/ 	.byte	0x3e, 0x3e, 0x3e, 0x3e, 0x5d, 0x00
.L_2:


//--------------------- .nv.shared._ZN7cutlass13device_kernelINS_4gemm6kernel13GemmUniversalIN4cute5tupleIJiiiiEEENS1_10collective13CollectiveMmaINS1_35MainloopSm100TmaUmmaWarpSpecializedILi20ELi2ELi4ENS5_IJNS4_1CILi2EEENSA_ILi4EEENSA_ILi1EEEEEEEENS5_IJNSA_ILi256EEENSA_ILi64EEESH_EEENS_12float_e4m3_tENS5_IJlSD_lEEESJ_SK_NS4_8TiledMMAINS4_8MMA_AtomIJNS4_10MMA_TraitsINS4_25SM100_MMA_F8F6F4_2x1SM_SSEJSJ_SJ_fSG_SH_NS4_17integral_constantINS4_4UMMA5MajorELSR_0EEESS_NSP_INSQ_7ScaleInELST_0EEESU_EEEEEENS4_6LayoutINS5_IJSD_SD_SD_EEENS5_IJNSA_ILi0EEESZ_SZ_EEEEENS5_IJNS4_10UnderscoreES12_S12_EEEEENS4_28SM100_TMA_2SM_LOAD_MULTICASTENS4_14ComposedLayoutINS4_7SwizzleILi2ELi4ELi3EEENS4_18smem_ptr_flag_bitsILi8EEENSX_INS5_IJNSA_ILi8EEESH_EEENS5_IJSH_SD_EEEEEEEvNS4_8identityENS4_18SM100_TMA_2SM_LOADES1F_vS1G_EENS_8epilogue10collective18CollectiveEpilogueINS1J_23Sm100TmaWarpSpecializedILi1ELi1ELi64ELb0ELb0EEEJNS5_IJNSA_ILi128EEESH_SH_EEENS5_IJNSX_IS1O_SD_EENSX_ISH_SD_EEEEESJ_SK_SJ_SK_NS1J_6fusion15FusionCallbacksIS1N_NS1T_17LinearCombinationISJ_fSJ_fLNS_15FloatRoundStyleE2EEES1P_S1S_JEEENS4_5SM1004TMEM4LOAD26SM100_TMEM_LOAD_32dp32b64xENS4_13SM90_TMA_LOADES1F_NS4_39AutoVectorizingCopyWithAssumedAlignmentILi128EEENS4_14SM90_TMA_STOREES1F_S25_S25_EEEvvEEEEvNT_6ParamsE --------------------------
	.section	.nv.shared._ZN7cutlass13device_kernelINS_4gemm6kernel13GemmUniversalIN4cute5tupleIJiiiiEEENS1_10collective13CollectiveMmaINS1_35MainloopSm100TmaUmmaWarpSpecializedILi20ELi2ELi4ENS5_IJNS4_1CILi2EEENSA_ILi4EEENSA_ILi1EEEEEEEENS5_IJNSA_ILi256EEENSA_ILi64EEESH_EEENS_12float_e4m3_tENS5_IJlSD_lEEESJ_SK_NS4_8TiledMMAINS4_8MMA_AtomIJNS4_10MMA_TraitsINS4_25SM100_MMA_F8F6F4_2x1SM_SSEJSJ_SJ_fSG_SH_NS4_17integral_constantINS4_4UMMA5MajorELSR_0EEESS_NSP_INSQ_7ScaleInELST_0EEESU_EEEEEENS4_6LayoutINS5_IJSD_SD_SD_EEENS5_IJNSA_ILi0EEESZ_SZ_EEEEENS5_IJNS4_10UnderscoreES12_S12_EEEEENS4_28SM100_TMA_2SM_LOAD_MULTICASTENS4_14ComposedLayoutINS4_7SwizzleILi2ELi4ELi3EEENS4_18smem_ptr_flag_bitsILi8EEENSX_INS5_IJNSA_ILi8EEESH_EEENS5_IJSH_SD_EEEEEEEvNS4_8identityENS4_18SM100_TMA_2SM_LOADES1F_vS1G_EENS_8epilogue10collective18CollectiveEpilogueINS1J_23Sm100TmaWarpSpecializedILi1ELi1ELi64ELb0ELb0EEEJNS5_IJNSA_ILi128EEESH_SH_EEENS5_IJNSX_IS1O_SD_EENSX_ISH_SD_EEEEESJ_SK_SJ_SK_NS1J_6fusion15FusionCallbacksIS1N_NS1T_17LinearCombinationISJ_fSJ_fLNS_15FloatRoundStyleE2EEES1P_S1S_JEEENS4_5SM1004TMEM4LOAD26SM100_TMEM_LOAD_32dp32b64xENS4_13SM90_TMA_LOADES1F_NS4_39AutoVectorizingCopyWithAssumedAlignmentILi128EEENS4_14SM90_TMA_STOREES1F_S25_S25_EEEvvEEEEvNT_6ParamsE,"aw",@nobits
	.sectionflags	@""
	.align	16
	.zero		1024


//--------------------- .nv.shared.reserved.0     --------------------------
	.section	.nv.shared.reserved.0,"aw",@nobits
	.weak		__nv_reservedSMEM_offset_0_alias
	.size		__nv_reservedSMEM_offset_0_alias, 0, 64
	.other		__nv_reservedSMEM_offset_0_alias,@"STO_CUDA_RESERVED_SHARED STV_DEFAULT"
__nv_reservedSMEM_offset_0_alias:
	.zero		0
.nv.shared.reserved.0:
	.zero		64
	.weak		__nv_reservedSMEM_tcgen05_partition
	.type		__nv_reservedSMEM_tcgen05_partition,@object
	.size		__nv_reservedSMEM_tcgen05_partition,(.L_0 - __nv_reservedSMEM_tcgen05_partition)
__nv_reservedSMEM_tcgen05_partition:
	.zero		32
.L_0:


//--------------------- .nv.global                --------------------------
	.section	.nv.global,"aw",@nobits
.nv.global:
	.type		_ZN40_INTERNAL_fcebc076_4_k_cu_5dd4af4d_183074cute1_E,@object
	.size		_ZN40_INTERNAL_fcebc076_4_k_cu_5dd4af4d_183074cute1_E,(_ZN40_INTERNAL_fcebc076_4_k_cu_5dd4af4d_183074cuda3std3__45__cpo6cbeginE - _ZN40_INTERNAL_fcebc076_4_k_cu_5dd4af4d_183074cute1_E)
_ZN40_INTERNAL_fcebc076_4_k_cu_5dd4af4d_183074cute1_E:
	.zero		1
	.type		_ZN40_INTERNAL_fcebc076_4_k_cu_5dd4af4d_183074cuda3std3__45__cpo6cbeginE,@object
	.size		_ZN40_INTERNAL_fcebc076_4_k_cu_5dd4af4d_183074cuda3std3__45__cpo6cbeginE,(_ZN40_INTERNAL_fcebc076_4_k_cu_5dd4af4d_183074cuda3std3__48in_placeE - _ZN40_INTERNAL_fcebc076_4_k_cu_5dd4af4d_183074cuda3std3__45__cpo6cbeginE)
_ZN40_INTERNAL_fcebc076_4_k_cu_5dd4af4d_183074cuda3std3__45__cpo6cbeginE:
	.zero		1
	.type		_ZN40_INTERNAL_fcebc076_4_k_cu_5dd4af4d_183074cuda3std3__48in_placeE,@object
	.size		_ZN40_INTERNAL_fcebc076_4_k_cu_5dd4af4d_183074cuda3std3__48in_placeE,(_ZN40_INTERNAL_fcebc076_4_k_cu_5dd4af4d_183074cuda3std6ranges3__45__cpo9iter_moveE - _ZN40_INTERNAL_fcebc076_4_k_cu_5dd4af4d_183074cuda3std3__48in_placeE)
_ZN40_INTERNAL_fcebc076_4_k_cu_5dd4af4d_183074cuda3std3__48in_placeE:
	.zero		1
	.type		_ZN40_INTERNAL_fcebc076_4_k_cu_5dd4af4d_183074cuda3std6ranges3__45__cpo9iter_moveE,@object
	.size		_ZN40_INTERNAL_fcebc076_4_k_cu_5dd4af4d_183074cuda3std6ranges3__45__cpo9iter_moveE,(_ZN40_INTERNAL_fcebc076_4_k_cu_5dd4af4d_183074cuda3std3__45__cpo5beginE - _ZN40_INTERNAL_fcebc076_4_k_cu_5dd4af4d_183074cuda3std6ranges3__45__cpo9iter_moveE)
_ZN40_INTERNAL_fcebc076_4_k_cu_5dd4af4d_183074cuda3std6ranges3__45__cpo9iter_moveE:
	.zero		1
	.type		_ZN40_INTERNAL_fcebc076_4_k_cu_5dd4af4d_183074cuda3std3__45__cpo5beginE,@object
	.size		_ZN40_INTERNAL_fcebc076_4_k_cu_5dd4af4d_183074cuda3std3__45__cpo5beginE,(_ZN40_INTERNAL_fcebc076_4_k_cu_5dd4af4d_183074cuda3std3__442_GLOBAL__N__fcebc076_4_k_cu_5dd4af4d_183076ignoreE - _ZN40_INTERNAL_fcebc076_4_k_cu_5dd4af4d_183074cuda3std3__45__cpo5beginE)
_ZN40_INTERNAL_fcebc076_4_k_cu_5dd4af4d_183074cuda3std3__45__cpo5beginE:
	.zero		1
	.type		_ZN40_INTERNAL_fcebc076_4_k_cu_5dd4af4d_183074cuda3std3__442_GLOBAL__N__fcebc076_4_k_cu_5dd4af4d_183076ignoreE,@object
	.size		_ZN40_INTERNAL_fcebc076_4_k_cu_5dd4af4d_183074cuda3std3__442_GLOBAL__N__fcebc076_4_k_cu_5dd4af4d_183076ignoreE,(_ZN40_INTERNAL_fcebc076_4_k_cu_5dd4af4d_183074cute7productE - _ZN40_INTERNAL_fcebc076_4_k_cu_5dd4af4d_183074cuda3std3__442_GLOBAL__N__fcebc076_4_k_cu_5dd4af4d_183076ignoreE)
_ZN40_INTERNAL_fcebc076_4_k_cu_5dd4af4d_183074cuda3std3__442_GLOBAL__N__fcebc076_4_k_cu_5dd4af4d_183076ignoreE:
	.zero		1
	.type		_ZN40_INTERNAL_fcebc076_4_k_cu_5dd4af4d_183074cute7productE,@object
	.size		_ZN40_INTERNAL_fcebc076_4_k_cu_5dd4af4d_183074cute7productE,(_ZN40_INTERNAL_fcebc076_4_k_cu_5dd4af4d_183074cuda3std3__45__cpo3endE - _ZN40_INTERNAL_fcebc076_4_k_cu_5dd4af4d_183074cute7productE)
_ZN40_INTERNAL_fcebc076_4_k_cu_5dd4af4d_183074cute7productE:
	.zero		1
	.type		_ZN40_INTERNAL_fcebc076_4_k_cu_5dd4af4d_183074cuda3std3__45__cpo3endE,@object
	.size		_ZN40_INTERNAL_fcebc076_4_k_cu_5dd4af4d_183074cuda3std3__45__cpo3endE,(_ZN40_INTERNAL_fcebc076_4_k_cu_5dd4af4d_183074cuda3std3__419piecewise_constructE - _ZN40_INTERNAL_fcebc076_4_k_cu_5dd4af4d_183074cuda3std3__45__cpo3endE)
_ZN40_INTERNAL_fcebc076_4_k_cu_5dd4af4d_183074cuda3std3__45__cpo3endE:
	.zero		1
	.type		_ZN40_INTERNAL_fcebc076_4_k_cu_5dd4af4d_183074cuda3std3__419piecewise_constructE,@object
	.size		_ZN40_INTERNAL_fcebc076_4_k_cu_5dd4af4d_183074cuda3std3__419piecewise_constructE,(_ZN40_INTERNAL_fcebc076_4_k_cu_5dd4af4d_183074cuda3std3__45__cpo4cendE - _ZN40_INTERNAL_fcebc076_4_k_cu_5dd4af4d_183074cuda3std3__419piecewise_constructE)
_ZN40_INTERNAL_fcebc076_4_k_cu_5dd4af4d_183074cuda3std3__419piecewise_constructE:
	.zero		1
	.type		_ZN40_INTERNAL_fcebc076_4_k_cu_5dd4af4d_183074cuda3std3__45__cpo4cendE,@object
	.size		_ZN40_INTERNAL_fcebc076_4_k_cu_5dd4af4d_183074cuda3std3__45__cpo4cendE,(_ZN40_INTERNAL_fcebc076_4_k_cu_5dd4af4d_183074cuda3std6ranges3__45__cpo4swapE - _ZN40_INTERNAL_fcebc076_4_k_cu_5dd4af4d_183074cuda3std3__45__cpo4cendE)
_ZN40_INTERNAL_fcebc076_4_k_cu_5dd4af4d_183074cuda3std3__45__cpo4cendE:
	.zero		1
	.type		_ZN40_INTERNAL_fcebc076_4_k_cu_5dd4af4d_183074cuda3std6ranges3__45__cpo4swapE,@object
	.size		_ZN40_INTERNAL_fcebc076_4_k_cu_5dd4af4d_183074cuda3std6ranges3__45__cpo4swapE,(.L_10 - _ZN40_INTERNAL_fcebc076_4_k_cu_5dd4af4d_183074cuda3std6ranges3__45__cpo4swapE)
_ZN40_INTERNAL_fcebc076_4_k_cu_5dd4af4d_183074cuda3std6ranges3__45__cpo4swapE:
	.zero		1
.L_10:


//--------------------- .nv.constant0._ZN7cutlass13device_kernelINS_4gemm6kernel13GemmUniversalIN4cute5tupleIJiiiiEEENS1_10collective13CollectiveMmaINS1_35MainloopSm100TmaUmmaWarpSpecializedILi20ELi2ELi4ENS5_IJNS4_1CILi2EEENSA_ILi4EEENSA_ILi1EEEEEEEENS5_IJNSA_ILi256EEENSA_ILi64EEESH_EEENS_12float_e4m3_tENS5_IJlSD_lEEESJ_SK_NS4_8TiledMMAINS4_8MMA_AtomIJNS4_10MMA_TraitsINS4_25SM100_MMA_F8F6F4_2x1SM_SSEJSJ_SJ_fSG_SH_NS4_17integral_constantINS4_4UMMA5MajorELSR_0EEESS_NSP_INSQ_7ScaleInELST_0EEESU_EEEEEENS4_6LayoutINS5_IJSD_SD_SD_EEENS5_IJNSA_ILi0EEESZ_SZ_EEEEENS5_IJNS4_10UnderscoreES12_S12_EEEEENS4_28SM100_TMA_2SM_LOAD_MULTICASTENS4_14ComposedLayoutINS4_7SwizzleILi2ELi4ELi3EEENS4_18smem_ptr_flag_bitsILi8EEENSX_INS5_IJNSA_ILi8EEESH_EEENS5_IJSH_SD_EEEEEEEvNS4_8identityENS4_18SM100_TMA_2SM_LOADES1F_vS1G_EENS_8epilogue10collective18CollectiveEpilogueINS1J_23Sm100TmaWarpSpecializedILi1ELi1ELi64ELb0ELb0EEEJNS5_IJNSA_ILi128EEESH_SH_EEENS5_IJNSX_IS1O_SD_EENSX_ISH_SD_EEEEESJ_SK_SJ_SK_NS1J_6fusion15FusionCallbacksIS1N_NS1T_17LinearCombinationISJ_fSJ_fLNS_15FloatRoundStyleE2EEES1P_S1S_JEEENS4_5SM1004TMEM4LOAD26SM100_TMEM_LOAD_32dp32b64xENS4_13SM90_TMA_LOADES1F_NS4_39AutoVectorizingCopyWithAssumedAlignmentILi128EEENS4_14SM90_TMA_STOREES1F_S25_S25_EEEvvEEEEvNT_6ParamsE --------------------------
	.section	.nv.constant0._ZN7cutlass13device_kernelINS_4gemm6kernel13GemmUniversalIN4cute5tupleIJiiiiEEENS1_10collective13CollectiveMmaINS1_35MainloopSm100TmaUmmaWarpSpecializedILi20ELi2ELi4ENS5_IJNS4_1CILi2EEENSA_ILi4EEENSA_ILi1EEEEEEEENS5_IJNSA_ILi256EEENSA_ILi64EEESH_EEENS_12float_e4m3_tENS5_IJlSD_lEEESJ_SK_NS4_8TiledMMAINS4_8MMA_AtomIJNS4_10MMA_TraitsINS4_25SM100_MMA_F8F6F4_2x1SM_SSEJSJ_SJ_fSG_SH_NS4_17integral_constantINS4_4UMMA5MajorELSR_0EEESS_NSP_INSQ_7ScaleInELST_0EEESU_EEEEEENS4_6LayoutINS5_IJSD_SD_SD_EEENS5_IJNSA_ILi0EEESZ_SZ_EEEEENS5_IJNS4_10UnderscoreES12_S12_EEEEENS4_28SM100_TMA_2SM_LOAD_MULTICASTENS4_14ComposedLayoutINS4_7SwizzleILi2ELi4ELi3EEENS4_18smem_ptr_flag_bitsILi8EEENSX_INS5_IJNSA_ILi8EEESH_EEENS5_IJSH_SD_EEEEEEEvNS4_8identityENS4_18SM100_TMA_2SM_LOADES1F_vS1G_EENS_8epilogue10collective18CollectiveEpilogueINS1J_23Sm100TmaWarpSpecializedILi1ELi1ELi64ELb0ELb0EEEJNS5_IJNSA_ILi128EEESH_SH_EEENS5_IJNSX_IS1O_SD_EENSX_ISH_SD_EEEEESJ_SK_SJ_SK_NS1J_6fusion15FusionCallbacksIS1N_NS1T_17LinearCombinationISJ_fSJ_fLNS_15FloatRoundStyleE2EEES1P_S1S_JEEENS4_5SM1004TMEM4LOAD26SM100_TMEM_LOAD_32dp32b64xENS4_13SM90_TMA_LOADES1F_NS4_39AutoVectorizingCopyWithAssumedAlignmentILi128EEENS4_14SM90_TMA_STOREES1F_S25_S25_EEEvvEEEEvNT_6ParamsE,"a",@progbits
	.sectionflags	@""
	.align	4
.nv.constant0._ZN7cutlass13device_kernelINS_4gemm6kernel13GemmUniversalIN4cute5tupleIJiiiiEEENS1_10collective13CollectiveMmaINS1_35MainloopSm100TmaUmmaWarpSpecializedILi20ELi2ELi4ENS5_IJNS4_1CILi2EEENSA_ILi4EEENSA_ILi1EEEEEEEENS5_IJNSA_ILi256EEENSA_ILi64EEESH_EEENS_12float_e4m3_tENS5_IJlSD_lEEESJ_SK_NS4_8TiledMMAINS4_8MMA_AtomIJNS4_10MMA_TraitsINS4_25SM100_MMA_F8F6F4_2x1SM_SSEJSJ_SJ_fSG_SH_NS4_17integral_constantINS4_4UMMA5MajorELSR_0EEESS_NSP_INSQ_7ScaleInELST_0EEESU_EEEEEENS4_6LayoutINS5_IJSD_SD_SD_EEENS5_IJNSA_ILi0EEESZ_SZ_EEEEENS5_IJNS4_10UnderscoreES12_S12_EEEEENS4_28SM100_TMA_2SM_LOAD_MULTICASTENS4_14ComposedLayoutINS4_7SwizzleILi2ELi4ELi3EEENS4_18smem_ptr_flag_bitsILi8EEENSX_INS5_IJNSA_ILi8EEESH_EEENS5_IJSH_SD_EEEEEEEvNS4_8identityENS4_18SM100_TMA_2SM_LOADES1F_vS1G_EENS_8epilogue10collective18CollectiveEpilogueINS1J_23Sm100TmaWarpSpecializedILi1ELi1ELi64ELb0ELb0EEEJNS5_IJNSA_ILi128EEESH_SH_EEENS5_IJNSX_IS1O_SD_EENSX_ISH_SD_EEEEESJ_SK_SJ_SK_NS1J_6fusion15FusionCallbacksIS1N_NS1T_17LinearCombinationISJ_fSJ_fLNS_15FloatRoundStyleE2EEES1P_S1S_JEEENS4_5SM1004TMEM4LOAD26SM100_TMEM_LOAD_32dp32b64xENS4_13SM90_TMA_LOADES1F_NS4_39AutoVectorizingCopyWithAssumedAlignmentILi128EEENS4_14SM90_TMA_STOREES1F_S25_S25_EEEvvEEEEvNT_6ParamsE:
	.zero		2944


//--------------------- SYMBOLS --------------------------

	.type		.nv.reservedSmem.offset0,@object
	.size		.nv.reservedSmem.offset0,0x4
	.type		.nv.reservedSmem.cap,@object
	.size		.nv.reservedSmem.cap,0x4
	.type		__assertfail,@function
